	.target	sm_90a

	.elftype	@"ET_EXEC"


//--------------------- .note.nv.tkinfo           --------------------------
	.section	.note.nv.tkinfo,"",@"SHT_NOTE"
	.sectionflags	@"SHF_NOTE_NV_TKINFO"
	.tkinfo
        /*0018*/ 	.word	0x00000002
        /*0030*/ 	.string	""
        /*0030*/ 	.string	"ptxas"
        /*0030*/ 	.string	"Cuda compilation tools, release 13.0, V13.0.88"
        /*0030*/ 	.string	"Build cuda_13.0.r13.0/compiler.36424714_0"
        /*0030*/ 	.string	"-arch sm_90a -m 64 "



//--------------------- .note.nv.cuinfo           --------------------------
	.section	.note.nv.cuinfo,"",@"SHT_NOTE"
	.sectionflags	@"SHF_NOTE_NV_CUINFO"
        /*0018*/ 	.short	0x0002
        /*001a*/ 	.short	0x005a
        /*001c*/ 	.short	0x0082
	.zero		2


//--------------------- .nv.info                  --------------------------
	.section	.nv.info,"",@"SHT_CUDA_INFO"
	.align	4


	//----- nvinfo : EIATTR_REGCOUNT
	.align		4
        /*0000*/ 	.byte	0x04, 0x2f
        /*0002*/ 	.short	(.L_15 - .L_14)
	.align		4
.L_14:
        /*0004*/ 	.word	index@(_ZN7cutlass13device_kernelINS_4gemm6kernel13GemmUniversalIN4cute5tupleIJiiiiEEENS1_10collective13CollectiveMmaINS1_34MainloopSm90TmaGmmaWarpSpecializedILi18ENS5_IJNS4_1CILi4EEESB_NSA_ILi1EEEEEENS1_35KernelTmaWarpSpecializedCooperativeEEENS5_IJNSA_ILi128EEENSA_ILi64EEENSA_ILi32EEEEEENS_6half_tENS5_IJlSC_lEEESK_SL_NS4_8TiledMMAINS4_8MMA_AtomIJNS4_4SM904GMMA25MMA_64x64x16_F32F16F16_SSILNSP_5MajorE0ELSR_0ELNSP_7ScaleInE1ELSS_1EEEEEENS4_6LayoutINS5_IJNSA_ILi2EEESC_SC_EEENS5_IJSC_NSA_ILi0EEESY_EEEEENS5_IJNS4_10UnderscoreES11_S11_EEEEENS4_23SM90_TMA_LOAD_MULTICASTENS4_14ComposedLayoutINS4_7SwizzleILi2ELi4ELi3EEENS4_18smem_ptr_flag_bitsILi16EEENSV_INS5_IJNSA_ILi8EEESI_EEENS5_IJSI_SC_EEEEEEEvNS4_8identityES14_S1E_vS1F_EENS_8epilogue10collective6detail29Sm90TmaWarpSpecializedAdapterINS1I_15DefaultEpilogueISK_SL_SL_NS1H_6thread17LinearCombinationISK_Li1EffLNS1M_9ScaleType4KindE0ELNS_15FloatRoundStyleE2ESK_EENS1_15EpilogueDefaultEEEEEvvEEEEvNT_6ParamsE)
        /*0008*/ 	.word	0x000000a8


	//----- nvinfo : EIATTR_FRAME_SIZE
	.align		4
.L_15:
        /*000c*/ 	.byte	0x04, 0x11
        /*000e*/ 	.short	(.L_17 - .L_16)
	.align		4
.L_16:
        /*0010*/ 	.word	index@(_ZN7cutlass13device_kernelINS_4gemm6kernel13GemmUniversalIN4cute5tupleIJiiiiEEENS1_10collective13CollectiveMmaINS1_34MainloopSm90TmaGmmaWarpSpecializedILi18ENS5_IJNS4_1CILi4EEESB_NSA_ILi1EEEEEENS1_35KernelTmaWarpSpecializedCooperativeEEENS5_IJNSA_ILi128EEENSA_ILi64EEENSA_ILi32EEEEEENS_6half_tENS5_IJlSC_lEEESK_SL_NS4_8TiledMMAINS4_8MMA_AtomIJNS4_4SM904GMMA25MMA_64x64x16_F32F16F16_SSILNSP_5MajorE0ELSR_0ELNSP_7ScaleInE1ELSS_1EEEEEENS4_6LayoutINS5_IJNSA_ILi2EEESC_SC_EEENS5_IJSC_NSA_ILi0EEESY_EEEEENS5_IJNS4_10UnderscoreES11_S11_EEEEENS4_23SM90_TMA_LOAD_MULTICASTENS4_14ComposedLayoutINS4_7SwizzleILi2ELi4ELi3EEENS4_18smem_ptr_flag_bitsILi16EEENSV_INS5_IJNSA_ILi8EEESI_EEENS5_IJSI_SC_EEEEEEEvNS4_8identityES14_S1E_vS1F_EENS_8epilogue10collective6detail29Sm90TmaWarpSpecializedAdapterINS1I_15DefaultEpilogueISK_SL_SL_NS1H_6thread17LinearCombinationISK_Li1EffLNS1M_9ScaleType4KindE0ELNS_15FloatRoundStyleE2ESK_EENS1_15EpilogueDefaultEEEEEvvEEEEvNT_6ParamsE)
        /*0014*/ 	.word	0x00000000


	//----- nvinfo : EIATTR_MIN_STACK_SIZE
	.align		4
.L_17:
        /*0018*/ 	.byte	0x04, 0x12
        /*001a*/ 	.short	(.L_19 - .L_18)
	.align		4
.L_18:
        /*001c*/ 	.word	index@(_ZN7cutlass13device_kernelINS_4gemm6kernel13GemmUniversalIN4cute5tupleIJiiiiEEENS1_10collective13CollectiveMmaINS1_34MainloopSm90TmaGmmaWarpSpecializedILi18ENS5_IJNS4_1CILi4EEESB_NSA_ILi1EEEEEENS1_35KernelTmaWarpSpecializedCooperativeEEENS5_IJNSA_ILi128EEENSA_ILi64EEENSA_ILi32EEEEEENS_6half_tENS5_IJlSC_lEEESK_SL_NS4_8TiledMMAINS4_8MMA_AtomIJNS4_4SM904GMMA25MMA_64x64x16_F32F16F16_SSILNSP_5MajorE0ELSR_0ELNSP_7ScaleInE1ELSS_1EEEEEENS4_6LayoutINS5_IJNSA_ILi2EEESC_SC_EEENS5_IJSC_NSA_ILi0EEESY_EEEEENS5_IJNS4_10UnderscoreES11_S11_EEEEENS4_23SM90_TMA_LOAD_MULTICASTENS4_14ComposedLayoutINS4_7SwizzleILi2ELi4ELi3EEENS4_18smem_ptr_flag_bitsILi16EEENSV_INS5_IJNSA_ILi8EEESI_EEENS5_IJSI_SC_EEEEEEEvNS4_8identityES14_S1E_vS1F_EENS_8epilogue10collective6detail29Sm90TmaWarpSpecializedAdapterINS1I_15DefaultEpilogueISK_SL_SL_NS1H_6thread17LinearCombinationISK_Li1EffLNS1M_9ScaleType4KindE0ELNS_15FloatRoundStyleE2ESK_EENS1_15EpilogueDefaultEEEEEvvEEEEvNT_6ParamsE)
        /*0020*/ 	.word	0x00000000
.L_19:


//--------------------- .nv.compat                --------------------------
	.section	.nv.compat,"",@"SHT_CUDA_COMPAT_INFO"
	.align	4
        /*0000*/ 	.byte	0x02, 0x09, 0x01, 0x00, 0x02, 0x02, 0x04, 0x00, 0x02, 0x05, 0x05, 0x00, 0x03, 0x07, 0x01, 0x01
        /*0010*/ 	.byte	0x02, 0x03, 0x01, 0x00, 0x02, 0x06, 0x01, 0x00, 0x04, 0x0b, 0x08, 0x00, 0x00, 0x00, 0x00, 0x00
        /*0020*/ 	.byte	0x00, 0x00, 0x00, 0x00


//--------------------- .nv.info._ZN7cutlass13device_kernelINS_4gemm6kernel13GemmUniversalIN4cute5tupleIJiiiiEEENS1_10collective13CollectiveMmaINS1_34MainloopSm90TmaGmmaWarpSpecializedILi18ENS5_IJNS4_1CILi4EEESB_NSA_ILi1EEEEEENS1_35KernelTmaWarpSpecializedCooperativeEEENS5_IJNSA_ILi128EEENSA_ILi64EEENSA_ILi32EEEEEENS_6half_tENS5_IJlSC_lEEESK_SL_NS4_8TiledMMAINS4_8MMA_AtomIJNS4_4SM904GMMA25MMA_64x64x16_F32F16F16_SSILNSP_5MajorE0ELSR_0ELNSP_7ScaleInE1ELSS_1EEEEEENS4_6LayoutINS5_IJNSA_ILi2EEESC_SC_EEENS5_IJSC_NSA_ILi0EEESY_EEEEENS5_IJNS4_10UnderscoreES11_S11_EEEEENS4_23SM90_TMA_LOAD_MULTICASTENS4_14ComposedLayoutINS4_7SwizzleILi2ELi4ELi3EEENS4_18smem_ptr_flag_bitsILi16EEENSV_INS5_IJNSA_ILi8EEESI_EEENS5_IJSI_SC_EEEEEEEvNS4_8identityES14_S1E_vS1F_EENS_8epilogue10collective6detail29Sm90TmaWarpSpecializedAdapterINS1I_15DefaultEpilogueISK_SL_SL_NS1H_6thread17LinearCombinationISK_Li1EffLNS1M_9ScaleType4KindE0ELNS_15FloatRoundStyleE2ESK_EENS1_15EpilogueDefaultEEEEEvvEEEEvNT_6ParamsE --------------------------
	.section	.nv.info._ZN7cutlass13device_kernelINS_4gemm6kernel13GemmUniversalIN4cute5tupleIJiiiiEEENS1_10collective13CollectiveMmaINS1_34MainloopSm90TmaGmmaWarpSpecializedILi18ENS5_IJNS4_1CILi4EEESB_NSA_ILi1EEEEEENS1_35KernelTmaWarpSpecializedCooperativeEEENS5_IJNSA_ILi128EEENSA_ILi64EEENSA_ILi32EEEEEENS_6half_tENS5_IJlSC_lEEESK_SL_NS4_8TiledMMAINS4_8MMA_AtomIJNS4_4SM904GMMA25MMA_64x64x16_F32F16F16_SSILNSP_5MajorE0ELSR_0ELNSP_7ScaleInE1ELSS_1EEEEEENS4_6LayoutINS5_IJNSA_ILi2EEESC_SC_EEENS5_IJSC_NSA_ILi0EEESY_EEEEENS5_IJNS4_10UnderscoreES11_S11_EEEEENS4_23SM90_TMA_LOAD_MULTICASTENS4_14ComposedLayoutINS4_7SwizzleILi2ELi4ELi3EEENS4_18smem_ptr_flag_bitsILi16EEENSV_INS5_IJNSA_ILi8EEESI_EEENS5_IJSI_SC_EEEEEEEvNS4_8identityES14_S1E_vS1F_EENS_8epilogue10collective6detail29Sm90TmaWarpSpecializedAdapterINS1I_15DefaultEpilogueISK_SL_SL_NS1H_6thread17LinearCombinationISK_Li1EffLNS1M_9ScaleType4KindE0ELNS_15FloatRoundStyleE2ESK_EENS1_15EpilogueDefaultEEEEEvvEEEEvNT_6ParamsE,"",@"SHT_CUDA_INFO"
	.sectionflags	@""
	.align	4


	//----- nvinfo : EIATTR_CUDA_API_VERSION
	.align		4
        /*0000*/ 	.byte	0x04, 0x37
        /*0002*/ 	.short	(.L_21 - .L_20)
.L_20:
        /*0004*/ 	.word	0x00000082


	//----- nvinfo : EIATTR_KPARAM_INFO
	.align		4
.L_21:
        /*0008*/ 	.byte	0x04, 0x17
        /*000a*/ 	.short	(.L_23 - .L_22)
.L_22:
        /*000c*/ 	.word	0x00000000
        /*0010*/ 	.short	0x0000
        /*0012*/ 	.short	0x0070
        /*0014*/ 	.byte	0x00, 0xf0, 0x01, 0x10


	//----- nvinfo : EIATTR_SPARSE_MMA_MASK
	.align		4
.L_23:
        /*0018*/ 	.byte	0x03, 0x50
        /*001a*/ 	.short	0x0000


	//----- nvinfo : EIATTR_MAXREG_COUNT
	.align		4
        /*001c*/ 	.byte	0x03, 0x1b
        /*001e*/ 	.short	0x00a8


	//----- nvinfo : EIATTR_NUM_BARRIERS
	.align		4
        /*0020*/ 	.byte	0x02, 0x4c
        /*0022*/ 	.byte	0x01
	.zero		1


	//----- nvinfo : EIATTR_EXTERNS
	.align		4
        /*0024*/ 	.byte	0x04, 0x0f
        /*0026*/ 	.short	(.L_25 - .L_24)


	//   ....[0]....
	.align		4
.L_24:
        /*0028*/ 	.word	index@(__assertfail)


	//----- nvinfo : EIATTR_MERCURY_ISA_VERSION
	.align		4
.L_25:
        /*002c*/ 	.byte	0x03, 0x5f
        /*002e*/ 	.short	0x0101


	//----- nvinfo : EIATTR_INT_WARP_WIDE_INSTR_OFFSETS
	.align		4
        /*0030*/ 	.byte	0x04, 0x31
        /*0032*/ 	.short	(.L_27 - .L_26)


	//   ....[0]....
.L_26:
        /*0034*/ 	.word	0x00000670


	//   ....[1]....
        /*0038*/ 	.word	0x000006a0


	//   ....[2]....
        /*003c*/ 	.word	0x00000850


	//----- nvinfo : EIATTR_COOP_GROUP_MASK_REGIDS
	.align		4
.L_27:
        /*0040*/ 	.byte	0x04, 0x29
        /*0042*/ 	.short	(.L_29 - .L_28)


	//   ....[0]....
.L_28:
        /*0044*/ 	.word	0xffffffff


	//   ....[1]....
        /*0048*/ 	.word	0xffffffff


	//   ....[2]....
        /*004c*/ 	.word	0xffffffff


	//   ....[3]....
        /*0050*/ 	.word	0xffffffff


	//   ....[4]....
        /*0054*/ 	.word	0xffffffff


	//   ....[5]....
        /*0058*/ 	.word	0xffffffff


	//----- nvinfo : EIATTR_COOP_GROUP_INSTR_OFFSETS
	.align		4
.L_29:
        /*005c*/ 	.byte	0x04, 0x28
        /*005e*/ 	.short	(.L_31 - .L_30)


	//   ....[0]....
.L_30:
        /*0060*/ 	.word	0x00000060


	//   ....[1]....
        /*0064*/ 	.word	0x00000070


	//   ....[2]....
        /*0068*/ 	.word	0x00000130


	//   ....[3]....
        /*006c*/ 	.word	0x000004c0


	//   ....[4]....
        /*0070*/ 	.word	0x00000a00


	//   ....[5]....
        /*0074*/ 	.word	0x00001440


	//----- nvinfo : EIATTR_REG_RECONFIG
	.align		4
.L_31:
        /*0078*/ 	.byte	0x01, 0x54
	.zero		2


	//----- nvinfo : EIATTR_SYSCALL_OFFSETS
	.align		4
        /*007c*/ 	.byte	0x04, 0x46
        /*007e*/ 	.short	(.L_33 - .L_32)


	//   ....[0]....
.L_32:
        /*0080*/ 	.word	0x00001600


	//----- nvinfo : EIATTR_MBARRIER_INSTR_OFFSETS
	.align		4
.L_33:
        /*0084*/ 	.byte	0x04, 0x39
        /*0086*/ 	.short	(.L_35 - .L_34)


	//   ....[0]....
.L_34:
        /*0088*/ 	.word	0x00000250
        /*008c*/ 	.word	0x000000ff
        /*0090*/ 	.word	0x00000000
        /*0094*/ 	.short	0x0100
        /*0096*/ 	.byte	0x08
	.zero		1


	//   ....[1]....
        /*0098*/ 	.word	0x00000260
        /*009c*/ 	.word	0x000000ff
        /*00a0*/ 	.word	0x00000090
        /*00a4*/ 	.short	0x0100
        /*00a6*/ 	.byte	0x08
	.zero		1


	//   ....[2]....
        /*00a8*/ 	.word	0x00000270
        /*00ac*/ 	.word	0x000000ff
        /*00b0*/ 	.word	0x00000008
        /*00b4*/ 	.short	0x0100
        /*00b6*/ 	.byte	0x08
	.zero		1


	//   ....[3]....
        /*00b8*/ 	.word	0x00000280
        /*00bc*/ 	.word	0x000000ff
        /*00c0*/ 	.word	0x00000098
        /*00c4*/ 	.short	0x0100
        /*00c6*/ 	.byte	0x08
	.zero		1


	//   ....[4]....
        /*00c8*/ 	.word	0x00000290
        /*00cc*/ 	.word	0x000000ff
        /*00d0*/ 	.word	0x00000010
        /*00d4*/ 	.short	0x0100
        /*00d6*/ 	.byte	0x08
	.zero		1


	//   ....[5]....
        /*00d8*/ 	.word	0x000002a0
        /*00dc*/ 	.word	0x000000ff
        /*00e0*/ 	.word	0x000000a0
        /*00e4*/ 	.short	0x0100
        /*00e6*/ 	.byte	0x08
	.zero		1


	//   ....[6]....
        /*00e8*/ 	.word	0x000002b0
        /*00ec*/ 	.word	0x000000ff
        /*00f0*/ 	.word	0x00000018
        /*00f4*/ 	.short	0x0100
        /*00f6*/ 	.byte	0x08
	.zero		1


	//   ....[7]....
        /*00f8*/ 	.word	0x000002c0
        /*00fc*/ 	.word	0x000000ff
        /*0100*/ 	.word	0x000000a8
        /*0104*/ 	.short	0x0100
        /*0106*/ 	.byte	0x08
	.zero		1


	//   ....[8]....
        /*0108*/ 	.word	0x000002d0
        /*010c*/ 	.word	0x000000ff
        /*0110*/ 	.word	0x00000020
        /*0114*/ 	.short	0x0100
        /*0116*/ 	.byte	0x08
	.zero		1


	//   ....[9]....
        /*0118*/ 	.word	0x000002e0
        /*011c*/ 	.word	0x000000ff
        /*0120*/ 	.word	0x000000b0
        /*0124*/ 	.short	0x0100
        /*0126*/ 	.byte	0x08
	.zero		1


	//   ....[10]....
        /*0128*/ 	.word	0x000002f0
        /*012c*/ 	.word	0x000000ff
        /*0130*/ 	.word	0x00000028
        /*0134*/ 	.short	0x0100
        /*0136*/ 	.byte	0x08
	.zero		1


	//   ....[11]....
        /*0138*/ 	.word	0x00000300
        /*013c*/ 	.word	0x000000ff
        /*0140*/ 	.word	0x000000b8
        /*0144*/ 	.short	0x0100
        /*0146*/ 	.byte	0x08
	.zero		1


	//   ....[12]....
        /*0148*/ 	.word	0x00000310
        /*014c*/ 	.word	0x000000ff
        /*0150*/ 	.word	0x00000030
        /*0154*/ 	.short	0x0100
        /*0156*/ 	.byte	0x08
	.zero		1


	//   ....[13]....
        /*0158*/ 	.word	0x00000320
        /*015c*/ 	.word	0x000000ff
        /*0160*/ 	.word	0x000000c0
        /*0164*/ 	.short	0x0100
        /*0166*/ 	.byte	0x08
	.zero		1


	//   ....[14]....
        /*0168*/ 	.word	0x00000330
        /*016c*/ 	.word	0x000000ff
        /*0170*/ 	.word	0x00000038
        /*0174*/ 	.short	0x0100
        /*0176*/ 	.byte	0x08
	.zero		1


	//   ....[15]....
        /*0178*/ 	.word	0x00000340
        /*017c*/ 	.word	0x000000ff
        /*0180*/ 	.word	0x000000c8
        /*0184*/ 	.short	0x0100
        /*0186*/ 	.byte	0x08
	.zero		1


	//   ....[16]....
        /*0188*/ 	.word	0x00000350
        /*018c*/ 	.word	0x000000ff
        /*0190*/ 	.word	0x00000040
        /*0194*/ 	.short	0x0100
        /*0196*/ 	.byte	0x08
	.zero		1


	//   ....[17]....
        /*0198*/ 	.word	0x00000360
        /*019c*/ 	.word	0x000000ff
        /*01a0*/ 	.word	0x000000d0
        /*01a4*/ 	.short	0x0100
        /*01a6*/ 	.byte	0x08
	.zero		1


	//   ....[18]....
        /*01a8*/ 	.word	0x00000370
        /*01ac*/ 	.word	0x000000ff
        /*01b0*/ 	.word	0x00000048
        /*01b4*/ 	.short	0x0100
        /*01b6*/ 	.byte	0x08
	.zero		1


	//   ....[19]....
        /*01b8*/ 	.word	0x00000380
        /*01bc*/ 	.word	0x000000ff
        /*01c0*/ 	.word	0x000000d8
        /*01c4*/ 	.short	0x0100
        /*01c6*/ 	.byte	0x08
	.zero		1


	//   ....[20]....
        /*01c8*/ 	.word	0x00000390
        /*01cc*/ 	.word	0x000000ff
        /*01d0*/ 	.word	0x00000050
        /*01d4*/ 	.short	0x0100
        /*01d6*/ 	.byte	0x08
	.zero		1


	//   ....[21]....
        /*01d8*/ 	.word	0x000003a0
        /*01dc*/ 	.word	0x000000ff
        /*01e0*/ 	.word	0x000000e0
        /*01e4*/ 	.short	0x0100
        /*01e6*/ 	.byte	0x08
	.zero		1


	//   ....[22]....
        /*01e8*/ 	.word	0x000003b0
        /*01ec*/ 	.word	0x000000ff
        /*01f0*/ 	.word	0x00000058
        /*01f4*/ 	.short	0x0100
        /*01f6*/ 	.byte	0x08
	.zero		1


	//   ....[23]....
        /*01f8*/ 	.word	0x000003c0
        /*01fc*/ 	.word	0x000000ff
        /*0200*/ 	.word	0x000000e8
        /*0204*/ 	.short	0x0100
        /*0206*/ 	.byte	0x08
	.zero		1


	//   ....[24]....
        /*0208*/ 	.word	0x000003d0
        /*020c*/ 	.word	0x000000ff
        /*0210*/ 	.word	0x00000060
        /*0214*/ 	.short	0x0100
        /*0216*/ 	.byte	0x08
	.zero		1


	//   ....[25]....
        /*0218*/ 	.word	0x000003e0
        /*021c*/ 	.word	0x000000ff
        /*0220*/ 	.word	0x000000f0
        /*0224*/ 	.short	0x0100
        /*0226*/ 	.byte	0x08
	.zero		1


	//   ....[26]....
        /*0228*/ 	.word	0x000003f0
        /*022c*/ 	.word	0x000000ff
        /*0230*/ 	.word	0x00000068
        /*0234*/ 	.short	0x0100
        /*0236*/ 	.byte	0x08
	.zero		1


	//   ....[27]....
        /*0238*/ 	.word	0x00000400
        /*023c*/ 	.word	0x000000ff
        /*0240*/ 	.word	0x000000f8
        /*0244*/ 	.short	0x0100
        /*0246*/ 	.byte	0x08
	.zero		1


	//   ....[28]....
        /*0248*/ 	.word	0x00000410
        /*024c*/ 	.word	0x000000ff
        /*0250*/ 	.word	0x00000070
        /*0254*/ 	.short	0x0100
        /*0256*/ 	.byte	0x08
	.zero		1


	//   ....[29]....
        /*0258*/ 	.word	0x00000420
        /*025c*/ 	.word	0x000000ff
        /*0260*/ 	.word	0x00000100
        /*0264*/ 	.short	0x0100
        /*0266*/ 	.byte	0x08
	.zero		1


	//   ....[30]....
        /*0268*/ 	.word	0x00000430
        /*026c*/ 	.word	0x000000ff
        /*0270*/ 	.word	0x00000078
        /*0274*/ 	.short	0x0100
        /*0276*/ 	.byte	0x08
	.zero		1


	//   ....[31]....
        /*0278*/ 	.word	0x00000440
        /*027c*/ 	.word	0x000000ff
        /*0280*/ 	.word	0x00000108
        /*0284*/ 	.short	0x0100
        /*0286*/ 	.byte	0x08
	.zero		1


	//   ....[32]....
        /*0288*/ 	.word	0x00000450
        /*028c*/ 	.word	0x000000ff
        /*0290*/ 	.word	0x00000080
        /*0294*/ 	.short	0x0100
        /*0296*/ 	.byte	0x08
	.zero		1


	//   ....[33]....
        /*0298*/ 	.word	0x00000460
        /*029c*/ 	.word	0x000000ff
        /*02a0*/ 	.word	0x00000110
        /*02a4*/ 	.short	0x0100
        /*02a6*/ 	.byte	0x08
	.zero		1


	//   ....[34]....
        /*02a8*/ 	.word	0x00000470
        /*02ac*/ 	.word	0x000000ff
        /*02b0*/ 	.word	0x00000088
        /*02b4*/ 	.short	0x0100
        /*02b6*/ 	.byte	0x08
	.zero		1


	//   ....[35]....
        /*02b8*/ 	.word	0x00000480
        /*02bc*/ 	.word	0x000000ff
        /*02c0*/ 	.word	0x00000118
        /*02c4*/ 	.short	0x0100
        /*02c6*/ 	.byte	0x08
	.zero		1


	//   ....[36]....
        /*02c8*/ 	.word	0x000008e0
        /*02cc*/ 	.word	0x000000ff
        /*02d0*/ 	.word	0x00000130
        /*02d4*/ 	.short	0x0100
        /*02d6*/ 	.byte	0x06
	.zero		1


	//   ....[37]....
        /*02d8*/ 	.word	0x00000980
        /*02dc*/ 	.word	0x000000ff
        /*02e0*/ 	.word	0x00000138
        /*02e4*/ 	.short	0x0100
        /*02e6*/ 	.byte	0x06
	.zero		1


	//   ....[38]....
        /*02e8*/ 	.word	0x000016c0
        /*02ec*/ 	.word	0x00000003
        /*02f0*/ 	.word	0x00000000
        /*02f4*/ 	.short	0x010a
        /*02f6*/ 	.byte	0x3f
	.zero		1


	//   ....[39]....
        /*02f8*/ 	.word	0x00001700
        /*02fc*/ 	.word	0x00000003
        /*0300*/ 	.word	0x00000000
        /*0304*/ 	.short	0x010a
        /*0306*/ 	.byte	0x3f
	.zero		1


	//   ....[40]....
        /*0308*/ 	.word	0x000019d0
        /*030c*/ 	.word	0x00000005
        /*0310*/ 	.word	0x00000000
        /*0314*/ 	.short	0x010a
        /*0316*/ 	.byte	0x3f
	.zero		1


	//   ....[41]....
        /*0318*/ 	.word	0x00001a10
        /*031c*/ 	.word	0x00000005
        /*0320*/ 	.word	0x00000000
        /*0324*/ 	.short	0x010a
        /*0326*/ 	.byte	0x3f
	.zero		1


	//   ....[42]....
        /*0328*/ 	.word	0x00001b70
        /*032c*/ 	.word	0x00000005
        /*0330*/ 	.word	0x00000000
        /*0334*/ 	.short	0x0101
        /*0336*/ 	.byte	0x3f
	.zero		1


	//   ....[43]....
        /*0338*/ 	.word	0x00001d90
        /*033c*/ 	.word	0x00000003
        /*0340*/ 	.word	0x00000000
        /*0344*/ 	.short	0x0101
        /*0346*/ 	.byte	0x3f
	.zero		1


	//   ....[44]....
        /*0348*/ 	.word	0x000053c0
        /*034c*/ 	.word	0x0000000e
        /*0350*/ 	.word	0x00000090
        /*0354*/ 	.short	0x010a
        /*0356*/ 	.byte	0x3f
	.zero		1


	//   ....[45]....
        /*0358*/ 	.word	0x00005770
        /*035c*/ 	.word	0x00000006
        /*0360*/ 	.word	0x00000138
        /*0364*/ 	.short	0x0101
        /*0366*/ 	.byte	0x3f
	.zero		1


	//   ....[46]....
        /*0368*/ 	.word	0x00005ea0
        /*036c*/ 	.word	0x00000007
        /*0370*/ 	.word	0x00000000
        /*0374*/ 	.short	0x010a
        /*0376*/ 	.byte	0x3f
	.zero		1


	//   ....[47]....
        /*0378*/ 	.word	0x00005f20
        /*037c*/ 	.word	0x00000009
        /*0380*/ 	.word	0x00000000
        /*0384*/ 	.short	0x010a
        /*0386*/ 	.byte	0x3f
	.zero		1


	//   ....[48]....
        /*0388*/ 	.word	0x00005fb0
        /*038c*/ 	.word	0x00000006
        /*0390*/ 	.word	0x00000000
        /*0394*/ 	.short	0x010a
        /*0396*/ 	.byte	0x3f
	.zero		1


	//   ....[49]....
        /*0398*/ 	.word	0x00006040
        /*039c*/ 	.word	0x00000009
        /*03a0*/ 	.word	0x00000000
        /*03a4*/ 	.short	0x010a
        /*03a6*/ 	.byte	0x3f
	.zero		1


	//   ....[50]....
        /*03a8*/ 	.word	0x000060d0
        /*03ac*/ 	.word	0x00000006
        /*03b0*/ 	.word	0x00000000
        /*03b4*/ 	.short	0x010a
        /*03b6*/ 	.byte	0x3f
	.zero		1


	//   ....[51]....
        /*03b8*/ 	.word	0x00006160
        /*03bc*/ 	.word	0x00000009
        /*03c0*/ 	.word	0x00000000
        /*03c4*/ 	.short	0x010a
        /*03c6*/ 	.byte	0x3f
	.zero		1


	//   ....[52]....
        /*03c8*/ 	.word	0x000061f0
        /*03cc*/ 	.word	0x00000006
        /*03d0*/ 	.word	0x00000000
        /*03d4*/ 	.short	0x010a
        /*03d6*/ 	.byte	0x3f
	.zero		1


	//   ....[53]....
        /*03d8*/ 	.word	0x00006280
        /*03dc*/ 	.word	0x00000009
        /*03e0*/ 	.word	0x00000000
        /*03e4*/ 	.short	0x010a
        /*03e6*/ 	.byte	0x3f
	.zero		1


	//   ....[54]....
        /*03e8*/ 	.word	0x00006310
        /*03ec*/ 	.word	0x00000006
        /*03f0*/ 	.word	0x00000000
        /*03f4*/ 	.short	0x010a
        /*03f6*/ 	.byte	0x3f
	.zero		1


	//   ....[55]....
        /*03f8*/ 	.word	0x000063a0
        /*03fc*/ 	.word	0x00000009
        /*0400*/ 	.word	0x00000000
        /*0404*/ 	.short	0x010a
        /*0406*/ 	.byte	0x3f
	.zero		1


	//   ....[56]....
        /*0408*/ 	.word	0x00006430
        /*040c*/ 	.word	0x00000006
        /*0410*/ 	.word	0x00000000
        /*0414*/ 	.short	0x010a
        /*0416*/ 	.byte	0x3f
	.zero		1


	//   ....[57]....
        /*0418*/ 	.word	0x000064c0
        /*041c*/ 	.word	0x00000009
        /*0420*/ 	.word	0x00000000
        /*0424*/ 	.short	0x010a
        /*0426*/ 	.byte	0x3f
	.zero		1


	//   ....[58]....
        /*0428*/ 	.word	0x00006550
        /*042c*/ 	.word	0x00000006
        /*0430*/ 	.word	0x00000000
        /*0434*/ 	.short	0x010a
        /*0436*/ 	.byte	0x3f
	.zero		1


	//   ....[59]....
        /*0438*/ 	.word	0x000065e0
        /*043c*/ 	.word	0x00000009
        /*0440*/ 	.word	0x00000000
        /*0444*/ 	.short	0x010a
        /*0446*/ 	.byte	0x3f
	.zero		1


	//   ....[60]....
        /*0448*/ 	.word	0x00006670
        /*044c*/ 	.word	0x00000006
        /*0450*/ 	.word	0x00000000
        /*0454*/ 	.short	0x010a
        /*0456*/ 	.byte	0x3f
	.zero		1


	//   ....[61]....
        /*0458*/ 	.word	0x00006700
        /*045c*/ 	.word	0x00000009
        /*0460*/ 	.word	0x00000000
        /*0464*/ 	.short	0x010a
        /*0466*/ 	.byte	0x3f
	.zero		1


	//   ....[62]....
        /*0468*/ 	.word	0x00006790
        /*046c*/ 	.word	0x00000006
        /*0470*/ 	.word	0x00000000
        /*0474*/ 	.short	0x010a
        /*0476*/ 	.byte	0x3f
	.zero		1


	//   ....[63]....
        /*0478*/ 	.word	0x00006820
        /*047c*/ 	.word	0x00000003
        /*0480*/ 	.word	0x00000000
        /*0484*/ 	.short	0x010a
        /*0486*/ 	.byte	0x3f
	.zero		1


	//   ....[64]....
        /*0488*/ 	.word	0x00006880
        /*048c*/ 	.word	0x00000003
        /*0490*/ 	.word	0x00000000
        /*0494*/ 	.short	0x010a
        /*0496*/ 	.byte	0x3f
	.zero		1


	//   ....[65]....
        /*0498*/ 	.word	0x000068d0
        /*049c*/ 	.word	0x00000005
        /*04a0*/ 	.word	0x00000000
        /*04a4*/ 	.short	0x010a
        /*04a6*/ 	.byte	0x3f
	.zero		1


	//   ....[66]....
        /*04a8*/ 	.word	0x000069a0
        /*04ac*/ 	.word	0x0000000e
        /*04b0*/ 	.word	0x00000090
        /*04b4*/ 	.short	0x010a
        /*04b6*/ 	.byte	0x3f
	.zero		1


	//   ....[67]....
        /*04b8*/ 	.word	0x00006a70
        /*04bc*/ 	.word	0x00000007
        /*04c0*/ 	.word	0x00000000
        /*04c4*/ 	.short	0x010a
        /*04c6*/ 	.byte	0x3f
	.zero		1


	//   ....[68]....
        /*04c8*/ 	.word	0x00006ac0
        /*04cc*/ 	.word	0x00000009
        /*04d0*/ 	.word	0x00000000
        /*04d4*/ 	.short	0x010a
        /*04d6*/ 	.byte	0x3f
	.zero		1


	//   ....[69]....
        /*04d8*/ 	.word	0x00006b10
        /*04dc*/ 	.word	0x00000006
        /*04e0*/ 	.word	0x00000000
        /*04e4*/ 	.short	0x010a
        /*04e6*/ 	.byte	0x3f
	.zero		1


	//   ....[70]....
        /*04e8*/ 	.word	0x00006b60
        /*04ec*/ 	.word	0x00000009
        /*04f0*/ 	.word	0x00000000
        /*04f4*/ 	.short	0x010a
        /*04f6*/ 	.byte	0x3f
	.zero		1


	//   ....[71]....
        /*04f8*/ 	.word	0x00006bb0
        /*04fc*/ 	.word	0x00000006
        /*0500*/ 	.word	0x00000000
        /*0504*/ 	.short	0x010a
        /*0506*/ 	.byte	0x3f
	.zero		1


	//   ....[72]....
        /*0508*/ 	.word	0x00006c00
        /*050c*/ 	.word	0x00000009
        /*0510*/ 	.word	0x00000000
        /*0514*/ 	.short	0x010a
        /*0516*/ 	.byte	0x3f
	.zero		1


	//   ....[73]....
        /*0518*/ 	.word	0x00006c50
        /*051c*/ 	.word	0x00000006
        /*0520*/ 	.word	0x00000000
        /*0524*/ 	.short	0x010a
        /*0526*/ 	.byte	0x3f
	.zero		1


	//   ....[74]....
        /*0528*/ 	.word	0x00006ca0
        /*052c*/ 	.word	0x00000009
        /*0530*/ 	.word	0x00000000
        /*0534*/ 	.short	0x010a
        /*0536*/ 	.byte	0x3f
	.zero		1


	//   ....[75]....
        /*0538*/ 	.word	0x00006cf0
        /*053c*/ 	.word	0x00000006
        /*0540*/ 	.word	0x00000000
        /*0544*/ 	.short	0x010a
        /*0546*/ 	.byte	0x3f
	.zero		1


	//   ....[76]....
        /*0548*/ 	.word	0x00006d40
        /*054c*/ 	.word	0x00000009
        /*0550*/ 	.word	0x00000000
        /*0554*/ 	.short	0x010a
        /*0556*/ 	.byte	0x3f
	.zero		1


	//   ....[77]....
        /*0558*/ 	.word	0x00006d90
        /*055c*/ 	.word	0x00000006
        /*0560*/ 	.word	0x00000000
        /*0564*/ 	.short	0x010a
        /*0566*/ 	.byte	0x3f
	.zero		1


	//   ....[78]....
        /*0568*/ 	.word	0x00006de0
        /*056c*/ 	.word	0x00000009
        /*0570*/ 	.word	0x00000000
        /*0574*/ 	.short	0x010a
        /*0576*/ 	.byte	0x3f
	.zero		1


	//   ....[79]....
        /*0578*/ 	.word	0x00006e30
        /*057c*/ 	.word	0x00000006
        /*0580*/ 	.word	0x00000000
        /*0584*/ 	.short	0x010a
        /*0586*/ 	.byte	0x3f
	.zero		1


	//   ....[80]....
        /*0588*/ 	.word	0x00006e80
        /*058c*/ 	.word	0x00000009
        /*0590*/ 	.word	0x00000000
        /*0594*/ 	.short	0x010a
        /*0596*/ 	.byte	0x3f
	.zero		1


	//   ....[81]....
        /*0598*/ 	.word	0x00006ed0
        /*059c*/ 	.word	0x00000006
        /*05a0*/ 	.word	0x00000000
        /*05a4*/ 	.short	0x010a
        /*05a6*/ 	.byte	0x3f
	.zero		1


	//   ....[82]....
        /*05a8*/ 	.word	0x00006f20
        /*05ac*/ 	.word	0x00000009
        /*05b0*/ 	.word	0x00000000
        /*05b4*/ 	.short	0x010a
        /*05b6*/ 	.byte	0x3f
	.zero		1


	//   ....[83]....
        /*05b8*/ 	.word	0x00006f70
        /*05bc*/ 	.word	0x00000006
        /*05c0*/ 	.word	0x00000000
        /*05c4*/ 	.short	0x010a
        /*05c6*/ 	.byte	0x3f
	.zero		1


	//----- nvinfo : EIATTR_NUM_MBARRIERS
	.align		4
.L_35:
        /*05c8*/ 	.byte	0x03, 0x38
        /*05ca*/ 	.short	0x0026


	//----- nvinfo : EIATTR_EXIT_INSTR_OFFSETS
	.align		4
        /*05cc*/ 	.byte	0x04, 0x1c
        /*05ce*/ 	.short	(.L_37 - .L_36)


	//   ....[0]....
.L_36:
        /*05d0*/ 	.word	0x00000b60


	//   ....[1]....
        /*05d4*/ 	.word	0x00001370


	//   ....[2]....
        /*05d8*/ 	.word	0x000049b0


	//   ....[3]....
        /*05dc*/ 	.word	0x00004f10


	//   ....[4]....
        /*05e0*/ 	.word	0x00006870


	//----- nvinfo : EIATTR_MAX_THREADS
	.align		4
.L_37:
        /*05e4*/ 	.byte	0x04, 0x05
        /*05e6*/ 	.short	(.L_39 - .L_38)
.L_38:
        /*05e8*/ 	.word	0x00000180
        /*05ec*/ 	.word	0x00000001
        /*05f0*/ 	.word	0x00000001


	//----- nvinfo : EIATTR_CRS_STACK_SIZE
	.align		4
.L_39:
        /*05f4*/ 	.byte	0x04, 0x1e
        /*05f6*/ 	.short	(.L_41 - .L_40)
.L_40:
        /*05f8*/ 	.word	0x00000000


	//----- nvinfo : EIATTR_CBANK_PARAM_SIZE
	.align		4
.L_41:
        /*05fc*/ 	.byte	0x03, 0x19
        /*05fe*/ 	.short	0x0470


	//----- nvinfo : EIATTR_PARAM_CBANK
	.align		4
        /*0600*/ 	.byte	0x04, 0x0a
        /*0602*/ 	.short	(.L_43 - .L_42)
	.align		4
.L_42:
        /*0604*/ 	.word	index@(.nv.constant0._ZN7cutlass13device_kernelINS_4gemm6kernel13GemmUniversalIN4cute5tupleIJiiiiEEENS1_10collective13CollectiveMmaINS1_34MainloopSm90TmaGmmaWarpSpecializedILi18ENS5_IJNS4_1CILi4EEESB_NSA_ILi1EEEEEENS1_35KernelTmaWarpSpecializedCooperativeEEENS5_IJNSA_ILi128EEENSA_ILi64EEENSA_ILi32EEEEEENS_6half_tENS5_IJlSC_lEEESK_SL_NS4_8TiledMMAINS4_8MMA_AtomIJNS4_4SM904GMMA25MMA_64x64x16_F32F16F16_SSILNSP_5MajorE0ELSR_0ELNSP_7ScaleInE1ELSS_1EEEEEENS4_6LayoutINS5_IJNSA_ILi2EEESC_SC_EEENS5_IJSC_NSA_ILi0EEESY_EEEEENS5_IJNS4_10UnderscoreES11_S11_EEEEENS4_23SM90_TMA_LOAD_MULTICASTENS4_14ComposedLayoutINS4_7SwizzleILi2ELi4ELi3EEENS4_18smem_ptr_flag_bitsILi16EEENSV_INS5_IJNSA_ILi8EEESI_EEENS5_IJSI_SC_EEEEEEEvNS4_8identityES14_S1E_vS1F_EENS_8epilogue10collective6detail29Sm90TmaWarpSpecializedAdapterINS1I_15DefaultEpilogueISK_SL_SL_NS1H_6thread17LinearCombinationISK_Li1EffLNS1M_9ScaleType4KindE0ELNS_15FloatRoundStyleE2ESK_EENS1_15EpilogueDefaultEEEEEvvEEEEvNT_6ParamsE)
        /*0608*/ 	.short	0x0210
        /*060a*/ 	.short	0x0470


	//----- nvinfo : EIATTR_SW_WAR
	.align		4
.L_43:
        /*060c*/ 	.byte	0x04, 0x36
        /*060e*/ 	.short	(.L_45 - .L_44)
.L_44:
        /*0610*/ 	.word	0x00000008
.L_45:


//--------------------- .nv.callgraph             --------------------------
	.section	.nv.callgraph,"",@"SHT_CUDA_CALLGRAPH"
	.align	4
	.sectionentsize	8
	.align		4
        /*0000*/ 	.word	0x00000000
	.align		4
        /*0004*/ 	.word	0xffffffff
	.align		4
        /*0008*/ 	.word	index@(_ZN7cutlass13device_kernelINS_4gemm6kernel13GemmUniversalIN4cute5tupleIJiiiiEEENS1_10collective13CollectiveMmaINS1_34MainloopSm90TmaGmmaWarpSpecializedILi18ENS5_IJNS4_1CILi4EEESB_NSA_ILi1EEEEEENS1_35KernelTmaWarpSpecializedCooperativeEEENS5_IJNSA_ILi128EEENSA_ILi64EEENSA_ILi32EEEEEENS_6half_tENS5_IJlSC_lEEESK_SL_NS4_8TiledMMAINS4_8MMA_AtomIJNS4_4SM904GMMA25MMA_64x64x16_F32F16F16_SSILNSP_5MajorE0ELSR_0ELNSP_7ScaleInE1ELSS_1EEEEEENS4_6LayoutINS5_IJNSA_ILi2EEESC_SC_EEENS5_IJSC_NSA_ILi0EEESY_EEEEENS5_IJNS4_10UnderscoreES11_S11_EEEEENS4_23SM90_TMA_LOAD_MULTICASTENS4_14ComposedLayoutINS4_7SwizzleILi2ELi4ELi3EEENS4_18smem_ptr_flag_bitsILi16EEENSV_INS5_IJNSA_ILi8EEESI_EEENS5_IJSI_SC_EEEEEEEvNS4_8identityES14_S1E_vS1F_EENS_8epilogue10collective6detail29Sm90TmaWarpSpecializedAdapterINS1I_15DefaultEpilogueISK_SL_SL_NS1H_6thread17LinearCombinationISK_Li1EffLNS1M_9ScaleType4KindE0ELNS_15FloatRoundStyleE2ESK_EENS1_15EpilogueDefaultEEEEEvvEEEEvNT_6ParamsE)
	.align		4
        /*000c*/ 	.word	index@(__assertfail)
	.align		4
        /*0010*/ 	.word	0x00000000
	.align		4
        /*0014*/ 	.word	0xfffffffe
	.align		4
        /*0018*/ 	.word	0x00000000
	.align		4
        /*001c*/ 	.word	0xfffffffd
	.align		4
        /*0020*/ 	.word	0x00000000
	.align		4
        /*0024*/ 	.word	0xfffffffc


//--------------------- .nv.constant4             --------------------------
	.section	.nv.constant4,"a",@progbits
	.align	8
	.align		8
.nv.constant4:
        /*0000*/ 	.dword	__assertfail
	.align		8
        /*0008*/ 	.dword	__unnamed_1
	.align		8
        /*0010*/ 	.dword	_ZN40_INTERNAL_490356eb_4_k_cu_19822597_277624cuda3std3__45__cpo5beginE
	.align		8
        /*0018*/ 	.dword	_ZN40_INTERNAL_490356eb_4_k_cu_19822597_277624cuda3std3__45__cpo3endE
	.align		8
        /*0020*/ 	.dword	_ZN40_INTERNAL_490356eb_4_k_cu_19822597_277624cuda3std3__45__cpo6cbeginE
	.align		8
        /*0028*/ 	.dword	_ZN40_INTERNAL_490356eb_4_k_cu_19822597_277624cuda3std3__45__cpo4cendE
	.align		8
        /*0030*/ 	.dword	_ZN40_INTERNAL_490356eb_4_k_cu_19822597_277624cuda3std3__442_GLOBAL__N__490356eb_4_k_cu_19822597_277626ignoreE
	.align		8
        /*0038*/ 	.dword	_ZN40_INTERNAL_490356eb_4_k_cu_19822597_277624cuda3std3__419piecewise_constructE
	.align		8
        /*0040*/ 	.dword	_ZN40_INTERNAL_490356eb_4_k_cu_19822597_277624cuda3std3__48in_placeE
	.align		8
        /*0048*/ 	.dword	_ZN40_INTERNAL_490356eb_4_k_cu_19822597_277624cuda3std6ranges3__45__cpo4swapE
	.align		8
        /*0050*/ 	.dword	_ZN40_INTERNAL_490356eb_4_k_cu_19822597_277624cuda3std6ranges3__45__cpo9iter_moveE
	.align		8
        /*0058*/ 	.dword	_ZN40_INTERNAL_490356eb_4_k_cu_19822597_277624cute7productE
	.align		8
        /*0060*/ 	.dword	_ZN40_INTERNAL_490356eb_4_k_cu_19822597_277624cute1_E
	.align		8
        /*0068*/ 	.dword	$str$22
	.align		8
        /*0070*/ 	.dword	$str$23


//--------------------- .text._ZN7cutlass13device_kernelINS_4gemm6kernel13GemmUniversalIN4cute5tupleIJiiiiEEENS1_10collective13CollectiveMmaINS1_34MainloopSm90TmaGmmaWarpSpecializedILi18ENS5_IJNS4_1CILi4EEESB_NSA_ILi1EEEEEENS1_35KernelTmaWarpSpecializedCooperativeEEENS5_IJNSA_ILi128EEENSA_ILi64EEENSA_ILi32EEEEEENS_6half_tENS5_IJlSC_lEEESK_SL_NS4_8TiledMMAINS4_8MMA_AtomIJNS4_4SM904GMMA25MMA_64x64x16_F32F16F16_SSILNSP_5MajorE0ELSR_0ELNSP_7ScaleInE1ELSS_1EEEEEENS4_6LayoutINS5_IJNSA_ILi2EEESC_SC_EEENS5_IJSC_NSA_ILi0EEESY_EEEEENS5_IJNS4_10UnderscoreES11_S11_EEEEENS4_23SM90_TMA_LOAD_MULTICASTENS4_14ComposedLayoutINS4_7SwizzleILi2ELi4ELi3EEENS4_18smem_ptr_flag_bitsILi16EEENSV_INS5_IJNSA_ILi8EEESI_EEENS5_IJSI_SC_EEEEEEEvNS4_8identityES14_S1E_vS1F_EENS_8epilogue10collective6detail29Sm90TmaWarpSpecializedAdapterINS1I_15DefaultEpilogueISK_SL_SL_NS1H_6thread17LinearCombinationISK_Li1EffLNS1M_9ScaleType4KindE0ELNS_15FloatRoundStyleE2ESK_EENS1_15EpilogueDefaultEEEEEvvEEEEvNT_6ParamsE --------------------------
	.section	.text._ZN7cutlass13device_kernelINS_4gemm6kernel13GemmUniversalIN4cute5tupleIJiiiiEEENS1_10collective13CollectiveMmaINS1_34MainloopSm90TmaGmmaWarpSpecializedILi18ENS5_IJNS4_1CILi4EEESB_NSA_ILi1EEEEEENS1_35KernelTmaWarpSpecializedCooperativeEEENS5_IJNSA_ILi128EEENSA_ILi64EEENSA_ILi32EEEEEENS_6half_tENS5_IJlSC_lEEESK_SL_NS4_8TiledMMAINS4_8MMA_AtomIJNS4_4SM904GMMA25MMA_64x64x16_F32F16F16_SSILNSP_5MajorE0ELSR_0ELNSP_7ScaleInE1ELSS_1EEEEEENS4_6LayoutINS5_IJNSA_ILi2EEESC_SC_EEENS5_IJSC_NSA_ILi0EEESY_EEEEENS5_IJNS4_10UnderscoreES11_S11_EEEEENS4_23SM90_TMA_LOAD_MULTICASTENS4_14ComposedLayoutINS4_7SwizzleILi2ELi4ELi3EEENS4_18smem_ptr_flag_bitsILi16EEENSV_INS5_IJNSA_ILi8EEESI_EEENS5_IJSI_SC_EEEEEEEvNS4_8identityES14_S1E_vS1F_EENS_8epilogue10collective6detail29Sm90TmaWarpSpecializedAdapterINS1I_15DefaultEpilogueISK_SL_SL_NS1H_6thread17LinearCombinationISK_Li1EffLNS1M_9ScaleType4KindE0ELNS_15FloatRoundStyleE2ESK_EENS1_15EpilogueDefaultEEEEEvvEEEEvNT_6ParamsE,"ax",@progbits
	.align	128
.text._ZN7cutlass13device_kernelINS_4gemm6kernel13GemmUniversalIN4cute5tupleIJiiiiEEENS1_10collective13CollectiveMmaINS1_34MainloopSm90TmaGmmaWarpSpecializedILi18ENS5_IJNS4_1CILi4EEESB_NSA_ILi1EEEEEENS1_35KernelTmaWarpSpecializedCooperativeEEENS5_IJNSA_ILi128EEENSA_ILi64EEENSA_ILi32EEEEEENS_6half_tENS5_IJlSC_lEEESK_SL_NS4_8TiledMMAINS4_8MMA_AtomIJNS4_4SM904GMMA25MMA_64x64x16_F32F16F16_SSILNSP_5MajorE0ELSR_0ELNSP_7ScaleInE1ELSS_1EEEEEENS4_6LayoutINS5_IJNSA_ILi2EEESC_SC_EEENS5_IJSC_NSA_ILi0EEESY_EEEEENS5_IJNS4_10UnderscoreES11_S11_EEEEENS4_23SM90_TMA_LOAD_MULTICASTENS4_14ComposedLayoutINS4_7SwizzleILi2ELi4ELi3EEENS4_18smem_ptr_flag_bitsILi16EEENSV_INS5_IJNSA_ILi8EEESI_EEENS5_IJSI_SC_EEEEEEEvNS4_8identityES14_S1E_vS1F_EENS_8epilogue10collective6detail29Sm90TmaWarpSpecializedAdapterINS1I_15DefaultEpilogueISK_SL_SL_NS1H_6thread17LinearCombinationISK_Li1EffLNS1M_9ScaleType4KindE0ELNS_15FloatRoundStyleE2ESK_EENS1_15EpilogueDefaultEEEEEvvEEEEvNT_6ParamsE:
        .type           _ZN7cutlass13device_kernelINS_4gemm6kernel13GemmUniversalIN4cute5tupleIJiiiiEEENS1_10collective13CollectiveMmaINS1_34MainloopSm90TmaGmmaWarpSpecializedILi18ENS5_IJNS4_1CILi4EEESB_NSA_ILi1EEEEEENS1_35KernelTmaWarpSpecializedCooperativeEEENS5_IJNSA_ILi128EEENSA_ILi64EEENSA_ILi32EEEEEENS_6half_tENS5_IJlSC_lEEESK_SL_NS4_8TiledMMAINS4_8MMA_AtomIJNS4_4SM904GMMA25MMA_64x64x16_F32F16F16_SSILNSP_5MajorE0ELSR_0ELNSP_7ScaleInE1ELSS_1EEEEEENS4_6LayoutINS5_IJNSA_ILi2EEESC_SC_EEENS5_IJSC_NSA_ILi0EEESY_EEEEENS5_IJNS4_10UnderscoreES11_S11_EEEEENS4_23SM90_TMA_LOAD_MULTICASTENS4_14ComposedLayoutINS4_7SwizzleILi2ELi4ELi3EEENS4_18smem_ptr_flag_bitsILi16EEENSV_INS5_IJNSA_ILi8EEESI_EEENS5_IJSI_SC_EEEEEEEvNS4_8identityES14_S1E_vS1F_EENS_8epilogue10collective6detail29Sm90TmaWarpSpecializedAdapterINS1I_15DefaultEpilogueISK_SL_SL_NS1H_6thread17LinearCombinationISK_Li1EffLNS1M_9ScaleType4KindE0ELNS_15FloatRoundStyleE2ESK_EENS1_15EpilogueDefaultEEEEEvvEEEEvNT_6ParamsE,@function
        .size           _ZN7cutlass13device_kernelINS_4gemm6kernel13GemmUniversalIN4cute5tupleIJiiiiEEENS1_10collective13CollectiveMmaINS1_34MainloopSm90TmaGmmaWarpSpecializedILi18ENS5_IJNS4_1CILi4EEESB_NSA_ILi1EEEEEENS1_35KernelTmaWarpSpecializedCooperativeEEENS5_IJNSA_ILi128EEENSA_ILi64EEENSA_ILi32EEEEEENS_6half_tENS5_IJlSC_lEEESK_SL_NS4_8TiledMMAINS4_8MMA_AtomIJNS4_4SM904GMMA25MMA_64x64x16_F32F16F16_SSILNSP_5MajorE0ELSR_0ELNSP_7ScaleInE1ELSS_1EEEEEENS4_6LayoutINS5_IJNSA_ILi2EEESC_SC_EEENS5_IJSC_NSA_ILi0EEESY_EEEEENS5_IJNS4_10UnderscoreES11_S11_EEEEENS4_23SM90_TMA_LOAD_MULTICASTENS4_14ComposedLayoutINS4_7SwizzleILi2ELi4ELi3EEENS4_18smem_ptr_flag_bitsILi16EEENSV_INS5_IJNSA_ILi8EEESI_EEENS5_IJSI_SC_EEEEEEEvNS4_8identityES14_S1E_vS1F_EENS_8epilogue10collective6detail29Sm90TmaWarpSpecializedAdapterINS1I_15DefaultEpilogueISK_SL_SL_NS1H_6thread17LinearCombinationISK_Li1EffLNS1M_9ScaleType4KindE0ELNS_15FloatRoundStyleE2ESK_EENS1_15EpilogueDefaultEEEEEvvEEEEvNT_6ParamsE,(.L_x_164 - _ZN7cutlass13device_kernelINS_4gemm6kernel13GemmUniversalIN4cute5tupleIJiiiiEEENS1_10collective13CollectiveMmaINS1_34MainloopSm90TmaGmmaWarpSpecializedILi18ENS5_IJNS4_1CILi4EEESB_NSA_ILi1EEEEEENS1_35KernelTmaWarpSpecializedCooperativeEEENS5_IJNSA_ILi128EEENSA_ILi64EEENSA_ILi32EEEEEENS_6half_tENS5_IJlSC_lEEESK_SL_NS4_8TiledMMAINS4_8MMA_AtomIJNS4_4SM904GMMA25MMA_64x64x16_F32F16F16_SSILNSP_5MajorE0ELSR_0ELNSP_7ScaleInE1ELSS_1EEEEEENS4_6LayoutINS5_IJNSA_ILi2EEESC_SC_EEENS5_IJSC_NSA_ILi0EEESY_EEEEENS5_IJNS4_10UnderscoreES11_S11_EEEEENS4_23SM90_TMA_LOAD_MULTICASTENS4_14ComposedLayoutINS4_7SwizzleILi2ELi4ELi3EEENS4_18smem_ptr_flag_bitsILi16EEENSV_INS5_IJNSA_ILi8EEESI_EEENS5_IJSI_SC_EEEEEEEvNS4_8identityES14_S1E_vS1F_EENS_8epilogue10collective6detail29Sm90TmaWarpSpecializedAdapterINS1I_15DefaultEpilogueISK_SL_SL_NS1H_6thread17LinearCombinationISK_Li1EffLNS1M_9ScaleType4KindE0ELNS_15FloatRoundStyleE2ESK_EENS1_15EpilogueDefaultEEEEEvvEEEEvNT_6ParamsE)
        .other          _ZN7cutlass13device_kernelINS_4gemm6kernel13GemmUniversalIN4cute5tupleIJiiiiEEENS1_10collective13CollectiveMmaINS1_34MainloopSm90TmaGmmaWarpSpecializedILi18ENS5_IJNS4_1CILi4EEESB_NSA_ILi1EEEEEENS1_35KernelTmaWarpSpecializedCooperativeEEENS5_IJNSA_ILi128EEENSA_ILi64EEENSA_ILi32EEEEEENS_6half_tENS5_IJlSC_lEEESK_SL_NS4_8TiledMMAINS4_8MMA_AtomIJNS4_4SM904GMMA25MMA_64x64x16_F32F16F16_SSILNSP_5MajorE0ELSR_0ELNSP_7ScaleInE1ELSS_1EEEEEENS4_6LayoutINS5_IJNSA_ILi2EEESC_SC_EEENS5_IJSC_NSA_ILi0EEESY_EEEEENS5_IJNS4_10UnderscoreES11_S11_EEEEENS4_23SM90_TMA_LOAD_MULTICASTENS4_14ComposedLayoutINS4_7SwizzleILi2ELi4ELi3EEENS4_18smem_ptr_flag_bitsILi16EEENSV_INS5_IJNSA_ILi8EEESI_EEENS5_IJSI_SC_EEEEEEEvNS4_8identityES14_S1E_vS1F_EENS_8epilogue10collective6detail29Sm90TmaWarpSpecializedAdapterINS1I_15DefaultEpilogueISK_SL_SL_NS1H_6thread17LinearCombinationISK_Li1EffLNS1M_9ScaleType4KindE0ELNS_15FloatRoundStyleE2ESK_EENS1_15EpilogueDefaultEEEEEvvEEEEvNT_6ParamsE,@"STO_CUDA_ENTRY STV_DEFAULT"
_ZN7cutlass13device_kernelINS_4gemm6kernel13GemmUniversalIN4cute5tupleIJiiiiEEENS1_10collective13CollectiveMmaINS1_34MainloopSm90TmaGmmaWarpSpecializedILi18ENS5_IJNS4_1CILi4EEESB_NSA_ILi1EEEEEENS1_35KernelTmaWarpSpecializedCooperativeEEENS5_IJNSA_ILi128EEENSA_ILi64EEENSA_ILi32EEEEEENS_6half_tENS5_IJlSC_lEEESK_SL_NS4_8TiledMMAINS4_8MMA_AtomIJNS4_4SM904GMMA25MMA_64x64x16_F32F16F16_SSILNSP_5MajorE0ELSR_0ELNSP_7ScaleInE1ELSS_1EEEEEENS4_6LayoutINS5_IJNSA_ILi2EEESC_SC_EEENS5_IJSC_NSA_ILi0EEESY_EEEEENS5_IJNS4_10UnderscoreES11_S11_EEEEENS4_23SM90_TMA_LOAD_MULTICASTENS4_14ComposedLayoutINS4_7SwizzleILi2ELi4ELi3EEENS4_18smem_ptr_flag_bitsILi16EEENSV_INS5_IJNSA_ILi8EEESI_EEENS5_IJSI_SC_EEEEEEEvNS4_8identityES14_S1E_vS1F_EENS_8epilogue10collective6detail29Sm90TmaWarpSpecializedAdapterINS1I_15DefaultEpilogueISK_SL_SL_NS1H_6thread17LinearCombinationISK_Li1EffLNS1M_9ScaleType4KindE0ELNS_15FloatRoundStyleE2ESK_EENS1_15EpilogueDefaultEEEEEvvEEEEvNT_6ParamsE:
[----:B------:R-:W0:Y:S01]  /*0000*/  LDC R1, c[0x0][0x28] ;  /* 0x00000a00ff017b82 */ /* 0x000e220000000800 */
[----:B------:R-:W1:Y:S01]  /*0010*/  S2R R18, SR_TID.X ;  /* 0x0000000000127919 */ /* 0x000e620000002100 */
[----:B------:R-:W-:Y:S01]  /*0020*/  ELECT P0, URZ, PT ;  /* 0x00000000003f782f */ /* 0x000fe20003800000 */
[----:B------:R-:W-:Y:S01]  /*0030*/  BSSY B0, `(.L_x_0) ;  /* 0x000000f000007945 */ /* 0x000fe20003800000 */
[--C-:B-1----:R-:W-:Y:S02]  /*0040*/  SHF.R.U32.HI R0, RZ, 0x5, R18.reuse ;  /* 0x00000005ff007819 */ /* 0x102fe40000011612 */
[----:B------:R-:W-:-:S03]  /*0050*/  SHF.R.U32.HI R3, RZ, 0x7, R18 ;  /* 0x00000007ff037819 */ /* 0x000fc60000011612 */
[----:B------:R-:W1:Y:S04]  /*0060*/  SHFL.IDX PT, R2, R0, RZ, 0x1f ;  /* 0x00001fff00027589 */ /* 0x000e6800000e0000 */
[----:B------:R2:W3:Y:S01]  /*0070*/  SHFL.IDX PT, R5, R3, RZ, 0x1f ;  /* 0x00001fff03057589 */ /* 0x0004e200000e0000 */
[----:B-1----:R-:W-:-:S13]  /*0080*/  ISETP.NE.OR P0, PT, R2, RZ, !P0 ;  /* 0x000000ff0200720c */ /* 0x002fda0004705670 */
[----:B0-23--:R-:W-:Y:S05]  /*0090*/  @P0 BRA `(.L_x_1) ;  /* 0x0000000000200947 */ /* 0x00dfea0003800000 */
[----:B------:R-:W-:Y:S02]  /*00a0*/  ULDC.64 UR4, c[0x0][0x198] ;  /* 0x0000660000047ab9 */ /* 0x000fe40000000a00 */
[----:B------:R-:W-:Y:S02]  /*00b0*/  UIADD3 UR6, UP0, UR4, 0xf0, URZ ;  /* 0x000000f004067890 */ /* 0x000fe4000ff1e03f */
[----:B------:R-:W-:Y:S02]  /*00c0*/  UIADD3 UR4, UP1, UR4, 0x1f0, URZ ;  /* 0x000001f004047890 */ /* 0x000fe4000ff3e03f */
[----:B------:R-:W-:Y:S02]  /*00d0*/  UIADD3.X UR7, URZ, UR5, URZ, UP0, !UPT ;  /* 0x000000053f077290 */ /* 0x000fe400087fe43f */
[----:B------:R-:W-:-:S07]  /*00e0*/  UIADD3.X UR5, URZ, UR5, URZ, UP1, !UPT ;  /* 0x000000053f057290 */ /* 0x000fce0008ffe43f */
[----:B------:R0:W-:Y:S02]  /*00f0*/  UTMACCTL.PF [UR6] ;  /* 0x00000000060079b9 */ /* 0x0001e40008040000 */
[----:B------:R0:W-:Y:S02]  /*0100*/  UTMACCTL.PF [UR4] ;  /* 0x00000000040079b9 */ /* 0x0001e40008040000 */
[----:B0-----:R-:W-:Y:S01]  /*0110*/  NOP ;  /* 0x0000000000007918 */ /* 0x001fe20000000000 */
.L_x_1:
[----:B------:R-:W-:Y:S05]  /*0120*/  BSYNC B0 ;  /* 0x0000000000007941 */ /* 0x000fea0003800000 */
.L_x_0:
[----:B------:R-:W0:Y:S02]  /*0130*/  SHFL.IDX PT, R3, R0, RZ, 0x1f ;  /* 0x00001fff00037589 */ /* 0x000e2400000e0000 */
[----:B0-----:R-:W-:-:S13]  /*0140*/  ISETP.NE.AND P0, PT, R3, RZ, PT ;  /* 0x000000ff0300720c */ /* 0x001fda0003f05270 */
[----:B------:R-:W-:Y:S05]  /*0150*/  @P0 BRA `(.L_x_2) ;  /* 0x0000000000d40947 */ /* 0x000fea0003800000 */
[----:B------:R-:W-:Y:S01]  /*0160*/  ELECT P0, URZ, PT ;  /* 0x00000000003f782f */ /* 0x000fe20003800000 */
[----:B------:R-:W-:-:S12]  /*0170*/  BSSY B0, `(.L_x_2) ;  /* 0x0000033000007945 */ /* 0x000fd80003800000 */
[----:B------:R-:W-:Y:S05]  /*0180*/  @!P0 BRA `(.L_x_3) ;  /* 0x0000000000c48947 */ /* 0x000fea0003800000 */
[----:B------:R-:W0:Y:S01]  /*0190*/  S2UR UR8, SR_CgaCtaId ;  /* 0x00000000000879c3 */ /* 0x000e220000008800 */
[----:B------:R-:W-:Y:S01]  /*01a0*/  UMOV UR4, 0x400 ;  /* 0x0000040000047882 */ /* 0x000fe20000000000 */
[----:B------:R-:W-:Y:S01]  /*01b0*/  UMOV UR5, 0x1 ;  /* 0x0000000100057882 */ /* 0x000fe20000000000 */
[----:B------:R-:W-:Y:S02]  /*01c0*/  UMOV UR6, 0xe ;  /* 0x0000000e00067882 */ /* 0x000fe40000000000 */
[----:B------:R-:W-:-:S04]  /*01d0*/  UIADD3 UR6, -UR6, 0x100000, URZ ;  /* 0x0010000006067890 */ /* 0x000fc8000fffe13f */
[----:B------:R-:W-:Y:S02]  /*01e0*/  USHF.L.U32 UR7, UR6, 0xb, URZ ;  /* 0x0000000b06077899 */ /* 0x000fe4000800063f */
[----:B------:R-:W-:Y:S02]  /*01f0*/  USHF.L.U32 UR6, UR6, 0x1, URZ ;  /* 0x0000000106067899 */ /* 0x000fe4000800063f */
[----:B0-----:R-:W-:Y:S02]  /*0200*/  ULEA UR8, UR8, UR4, 0x18 ;  /* 0x0000000408087291 */ /* 0x001fe4000f8ec03f */
[----:B------:R-:W-:-:S04]  /*0210*/  UIADD3 UR4, -UR5, 0x100000, URZ ;  /* 0x0010000005047890 */ /* 0x000fc8000fffe13f */
[----:B------:R-:W-:Y:S02]  /*0220*/  USHF.L.U32 UR5, UR4, 0xb, URZ ;  /* 0x0000000b04057899 */ /* 0x000fe4000800063f */
[----:B------:R-:W-:Y:S01]  /*0230*/  USHF.L.U32 UR4, UR4, 0x1, URZ ;  /* 0x0000000104047899 */ /* 0x000fe2000800063f */
[----:B------:R-:W0:Y:S11]  /*0240*/  FENCE.VIEW.ASYNC.S ;  /* 0x00000000000073c6 */ /* 0x000e360000000000 */
[----:B0-----:R0:W1:Y:S01]  /*0250*/  SYNCS.EXCH.64 URZ, [UR8], UR4 ;  /* 0x00000004083f75b2 */ /* 0x0010620008000100 */
[----:B------:R0:W2:Y:S01]  /*0260*/  SYNCS.EXCH.64 URZ, [UR8+0x90], UR6 ;  /* 0x00009006083f75b2 */ /* 0x0000a20008000100 */
[----:B------:R0:W3:Y:S01]  /*0270*/  SYNCS.EXCH.64 URZ, [UR8+0x8], UR4 ;  /* 0x00000804083f75b2 */ /* 0x0000e20008000100 */
[----:B------:R0:W4:Y:S01]  /*0280*/  SYNCS.EXCH.64 URZ, [UR8+0x98], UR6 ;  /* 0x00009806083f75b2 */ /* 0x0001220008000100 */
[----:B------:R0:W0:Y:S01]  /*0290*/  SYNCS.EXCH.64 URZ, [UR8+0x10], UR4 ;  /* 0x00001004083f75b2 */ /* 0x0000220008000100 */
        /* <DEDUP_REMOVED lines=31> */
[----:B-1234-:R-:W-:Y:S01]  /*0490*/  NOP ;  /* 0x0000000000007918 */ /* 0x01efe20000000000 */
.L_x_3:
[----:B0-----:R-:W-:Y:S05]  /*04a0*/  BSYNC B0 ;  /* 0x0000000000007941 */ /* 0x001fea0003800000 */
.L_x_2:
[----:B------:R-:W-:Y:S01]  /*04b0*/  SHF.R.S32.HI R7, RZ, 0x1f, R18 ;  /* 0x0000001fff077819 */ /* 0x000fe20000011412 */
[----:B------:R-:W0:Y:S01]  /*04c0*/  SHFL.IDX PT, R0, R0, RZ, 0x1f ;  /* 0x00001fff00007589 */ /* 0x000e2200000e0000 */
[----:B------:R-:W1:Y:S01]  /*04d0*/  S2UR UR8, SR_CTAID.X ;  /* 0x00000000000879c3 */ /* 0x000e620000002500 */
[----:B------:R-:W-:Y:S02]  /*04e0*/  ELECT P0, URZ, PT ;  /* 0x00000000003f782f */ /* 0x000fe40003800000 */
[----:B------:R-:W-:Y:S01]  /*04f0*/  LEA.HI R7, R7, R18, RZ, 0x7 ;  /* 0x0000001207077211 */ /* 0x000fe200078f38ff */
[----:B------:R-:W2:Y:S01]  /*0500*/  S2R R4, SR_CTAID.Y ;  /* 0x0000000000047919 */ /* 0x000ea20000002600 */
[----:B------:R-:W-:Y:S01]  /*0510*/  SHF.R.S32.HI R8, RZ, 0x1f, R3 ;  /* 0x0000001fff087819 */ /* 0x000fe20000011403 */
[----:B------:R-:W-:Y:S01]  /*0520*/  ULDC UR4, c[0x0][0x150] ;  /* 0x0000540000047ab9 */ /* 0x000fe20000000800 */
[----:B------:R-:W-:Y:S01]  /*0530*/  LOP3.LUT R7, R7, 0xffffff80, RZ, 0xc0, !PT ;  /* 0xffffff8007077812 */ /* 0x000fe200078ec0ff */
[----:B------:R-:W-:Y:S01]  /*0540*/  NOP ;  /* 0x0000000000007918 */ /* 0x000fe20000000000 */
[----:B------:R-:W-:Y:S01]  /*0550*/  LEA.HI R8, R8, R3, RZ, 0x2 ;  /* 0x0000000308087211 */ /* 0x000fe200078f10ff */
[----:B------:R-:W3:Y:S01]  /*0560*/  LDC R10, c[0x0][0x144] ;  /* 0x00005100ff0a7b82 */ /* 0x000ee20000000800 */
[----:B------:R-:W-:Y:S01]  /*0570*/  NOP ;  /* 0x0000000000007918 */ /* 0x000fe20000000000 */
[----:B------:R-:W-:Y:S01]  /*0580*/  IMAD.IADD R6, R18, 0x1, -R7 ;  /* 0x0000000112067824 */ /* 0x000fe200078e0a07 */
[----:B------:R-:W-:Y:S01]  /*0590*/  LOP3.LUT R8, R8, 0x3ffffffc, RZ, 0xc0, !PT ;  /* 0x3ffffffc08087812 */ /* 0x000fe200078ec0ff */
[----:B------:R-:W-:Y:S01]  /*05a0*/  IMAD.MOV.U32 R23, RZ, RZ, 0x1 ;  /* 0x00000001ff177424 */ /* 0x000fe200078e00ff */
[----:B------:R-:W-:-:S02]  /*05b0*/  ISETP.NE.AND P3, PT, R5, RZ, PT ;  /* 0x000000ff0500720c */ /* 0x000fc40003f65270 */
[----:B------:R-:W-:Y:S01]  /*05c0*/  SHF.R.S32.HI R7, RZ, 0x1f, R6 ;  /* 0x0000001fff077819 */ /* 0x000fe20000011406 */
[----:B------:R-:W-:Y:S01]  /*05d0*/  IMAD.IADD R8, R3, 0x1, -R8 ;  /* 0x0000000103087824 */ /* 0x000fe200078e0a08 */
[----:B------:R-:W4:Y:S02]  /*05e0*/  LDC R12, c[0x0][0x140] ;  /* 0x00005000ff0c7b82 */ /* 0x000f240000000800 */
[----:B------:R-:W-:Y:S02]  /*05f0*/  LEA.HI R7, R7, R6, RZ, 0x3 ;  /* 0x0000000607077211 */ /* 0x000fe400078f18ff */
[----:B0-----:R-:W-:Y:S02]  /*0600*/  ISETP.NE.OR P0, PT, R0, RZ, !P0 ;  /* 0x000000ff0000720c */ /* 0x001fe40004705670 */
[--C-:B------:R-:W-:Y:S02]  /*0610*/  SHF.R.S32.HI R0, RZ, 0x3, R7.reuse ;  /* 0x00000003ff007819 */ /* 0x100fe40000011407 */
[----:B------:R-:W-:-:S02]  /*0620*/  SHF.R.S32.HI R7, RZ, 0x1f, R7 ;  /* 0x0000001fff077819 */ /* 0x000fc40000011407 */
[----:B-1----:R-:W-:Y:S02]  /*0630*/  I2FP.F32.U32 R9, UR8 ;  /* 0x0000000800097c45 */ /* 0x002fe40008201000 */
[----:B------:R-:W-:-:S03]  /*0640*/  LEA.HI R7, R7, R0, RZ, 0x2 ;  /* 0x0000000007077211 */ /* 0x000fc600078f10ff */
[----:B------:R-:W-:Y:S01]  /*0650*/  FMUL R9, R9, UR4 ;  /* 0x0000000409097c20 */ /* 0x000fe20008400000 */
[----:B------:R-:W-:Y:S01]  /*0660*/  LOP3.LUT R7, R7, 0xfffffffc, RZ, 0xc0, !PT ;  /* 0xfffffffc07077812 */ /* 0x000fe200078ec0ff */
[----:B------:R-:W-:Y:S01]  /*0670*/  VOTEU.ALL UP0, P0 ;  /* 0x00000000003f7886 */ /* 0x000fe20000000000 */
[----:B--2---:R-:W-:Y:S01]  /*0680*/  I2FP.F32.U32 R11, R4 ;  /* 0x00000004000b7245 */ /* 0x004fe20000201000 */
[----:B------:R-:W-:Y:S01]  /*0690*/  ULDC UR4, c[0x0][0x154] ;  /* 0x0000550000047ab9 */ /* 0x000fe20000000800 */
[----:B------:R-:W-:Y:S01]  /*06a0*/  VOTEU.ALL UP1, P0 ;  /* 0x00000000003f7886 */ /* 0x000fe20000020000 */
[----:B------:R-:W-:Y:S01]  /*06b0*/  IMAD.IADD R7, R0, 0x1, -R7 ;  /* 0x0000000100077824 */ /* 0x000fe200078e0a07 */
[----:B------:R-:W0:Y:S01]  /*06c0*/  F2I.U32.TRUNC.NTZ R9, R9 ;  /* 0x0000000900097305 */ /* 0x000e22000020f000 */
[----:B------:R-:W1:Y:S01]  /*06d0*/  @!UP0 S2UR UR7, SR_CgaCtaId ;  /* 0x00000000000789c3 */ /* 0x000e620000008800 */
[----:B------:R-:W-:Y:S01]  /*06e0*/  @!UP0 UMOV UR6, 0x400 ;  /* 0x0000040000068882 */ /* 0x000fe20000000000 */
[----:B------:R-:W-:Y:S01]  /*06f0*/  IMAD R8, R8, 0x4, R7 ;  /* 0x0000000408087824 */ /* 0x000fe200078e0207 */
[----:B----4-:R-:W-:-:S04]  /*0700*/  ISETP.EQ.U32.AND P2, PT, R12, 0x1, PT ;  /* 0x000000010c00780c */ /* 0x010fc80003f42070 */
[----:B------:R-:W-:-:S04]  /*0710*/  SHF.R.S32.HI R3, RZ, 0x1f, R8 ;  /* 0x0000001fff037819 */ /* 0x000fc80000011408 */
[----:B------:R-:W-:Y:S01]  /*0720*/  LEA.HI R0, R3, R8, RZ, 0x2 ;  /* 0x0000000803007211 */ /* 0x000fe200078f10ff */
[----:B0-----:R-:W-:-:S03]  /*0730*/  IMAD.MOV R7, RZ, RZ, -R9 ;  /* 0x000000ffff077224 */ /* 0x001fc600078e0a09 */
[----:B------:R-:W-:Y:S01]  /*0740*/  LOP3.LUT R9, R0, 0xfffffffc, RZ, 0xc0, !PT ;  /* 0xfffffffc00097812 */ /* 0x000fe200078ec0ff */
[----:B---3--:R-:W-:Y:S02]  /*0750*/  IMAD R3, R10, R7, UR8 ;  /* 0x000000080a037e24 */ /* 0x008fe4000f8e0207 */
[----:B------:R-:W-:Y:S02]  /*0760*/  FMUL R10, R11, UR4 ;  /* 0x000000040b0a7c20 */ /* 0x000fe40008400000 */
[C---:B------:R-:W-:Y:S01]  /*0770*/  IMAD.IADD R0, R8.reuse, 0x1, -R9 ;  /* 0x0000000108007824 */ /* 0x040fe200078e0a09 */
[----:B------:R-:W0:Y:S01]  /*0780*/  LDC R7, c[0x0][0x148] ;  /* 0x00005200ff077b82 */ /* 0x000e220000000800 */
[----:B------:R-:W-:Y:S01]  /*0790*/  SHF.R.S32.HI R9, RZ, 0x1f, R2 ;  /* 0x0000001fff097819 */ /* 0x000fe20000011402 */
[----:B------:R-:W-:Y:S01]  /*07a0*/  IMAD.SHL.U32 R11, R8, 0x4, RZ ;  /* 0x00000004080b7824 */ /* 0x000fe200078e00ff */
[----:B------:R-:W-:Y:S01]  /*07b0*/  UMOV UR4, 0x20 ;  /* 0x0000002000047882 */ /* 0x000fe20000000000 */
[----:B------:R-:W-:Y:S01]  /*07c0*/  ISETP.NE.AND P4, PT, R0, R3, PT ;  /* 0x000000030000720c */ /* 0x000fe20003f85270 */
[----:B------:R-:W2:Y:S01]  /*07d0*/  F2I.U32.TRUNC.NTZ R10, R10 ;  /* 0x0000000a000a7305 */ /* 0x000ea2000020f000 */
[----:B------:R-:W-:Y:S01]  /*07e0*/  LEA.HI R9, R9, R2, RZ, 0x2 ;  /* 0x0000000209097211 */ /* 0x000fe200078f10ff */
[----:B------:R-:W-:-:S04]  /*07f0*/  @!UP0 UIADD3 UR4, -UR4, 0x100000, URZ ;  /* 0x0010000004048890 */ /* 0x000fc8000fffe13f */
[----:B------:R-:W-:Y:S02]  /*0800*/  @!UP0 USHF.L.U32 UR5, UR4, 0xb, URZ ;  /* 0x0000000b04058899 */ /* 0x000fe4000800063f */
[----:B------:R-:W-:Y:S01]  /*0810*/  @!UP0 USHF.L.U32 UR4, UR4, 0x1, URZ ;  /* 0x0000000104048899 */ /* 0x000fe2000800063f */
[----:B------:R-:W-:Y:S01]  /*0820*/  LOP3.LUT R22, R8, 0xc, R11, 0x78, !PT ;  /* 0x0000000c08167812 */ /* 0x000fe200078e780b */
[----:B-1----:R-:W-:Y:S01]  /*0830*/  @!UP0 ULEA UR6, UR7, UR6, 0x18 ;  /* 0x0000000607068291 */ /* 0x002fe2000f8ec03f */
[----:B------:R-:W-:Y:S01]  /*0840*/  LOP3.LUT R9, R9, 0xfffffffc, RZ, 0xc0, !PT ;  /* 0xfffffffc09097812 */ /* 0x000fe200078ec0ff */
[----:B------:R-:W-:Y:S01]  /*0850*/  VOTEU.ALL UP0, P0 ;  /* 0x00000000003f7886 */ /* 0x000fe20000000000 */
[----:B------:R-:W-:Y:S01]  /*0860*/  LOP3.LUT P0, RZ, R6, 0x7, RZ, 0xc0, !PT ;  /* 0x0000000706ff7812 */ /* 0x000fe2000780c0ff */
[----:B------:R-:W-:Y:S02]  /*0870*/  VIADD R6, R5, 0xffffffff ;  /* 0xffffffff05067836 */ /* 0x000fe40000000000 */
[----:B------:R-:W-:Y:S01]  /*0880*/  IMAD.IADD R0, R2, 0x1, -R9 ;  /* 0x0000000102007824 */ /* 0x000fe200078e0a09 */
[----:B------:R-:W-:-:S02]  /*0890*/  ISETP.LT.U32.AND P0, PT, R22, 0x10, !P0 ;  /* 0x000000101600780c */ /* 0x000fc40004701070 */
[----:B------:R-:W-:Y:S01]  /*08a0*/  @P4 SHF.R.S32.HI R9, RZ, 0x1f, R22 ;  /* 0x0000001fff094819 */ /* 0x000fe20000011416 */
[----:B--2---:R-:W-:Y:S01]  /*08b0*/  IMAD.MOV R21, RZ, RZ, -R10 ;  /* 0x000000ffff157224 */ /* 0x004fe200078e0a0a */
[C---:B------:R-:W-:Y:S01]  /*08c0*/  ISETP.NE.AND P1, PT, R0.reuse, 0x3, PT ;  /* 0x000000030000780c */ /* 0x040fe20003f25270 */
[----:B------:R-:W1:Y:S02]  /*08d0*/  FENCE.VIEW.ASYNC.S ;  /* 0x00000000000073c6 */ /* 0x000e640000000000 */
[----:B-1----:R1:W2:Y:S01]  /*08e0*/  @!UP0 SYNCS.EXCH.64 URZ, [UR6+0x130], UR4 ;  /* 0x00013004063f85b2 */ /* 0x0022a20008000100 */
[----:B------:R-:W-:Y:S01]  /*08f0*/  @P4 LEA.HI R9, R9, R22, RZ, 0x2 ;  /* 0x0000001609094211 */ /* 0x000fe200078f10ff */
[----:B0-----:R-:W-:Y:S01]  /*0900*/  IMAD R2, R7, R21, R4 ;  /* 0x0000001507027224 */ /* 0x001fe200078e0204 */
[----:B------:R-:W-:Y:S02]  /*0910*/  ISETP.EQ.OR P1, PT, R0, RZ, !P1 ;  /* 0x000000ff0000720c */ /* 0x000fe40004f22670 */
[----:B------:R-:W-:-:S02]  /*0920*/  @P4 SHF.R.S32.HI R9, RZ, 0x2, R9 ;  /* 0x00000002ff094819 */ /* 0x000fc40000011409 */
[----:B------:R-:W-:Y:S02]  /*0930*/  ISETP.EQ.AND P1, PT, R5, RZ, P1 ;  /* 0x000000ff0500720c */ /* 0x000fe40000f22270 */
[----:B------:R-:W-:Y:S02]  /*0940*/  @P4 ISETP.NE.AND P5, PT, R9, R2, PT ;  /* 0x000000020900420c */ /* 0x000fe40003fa5270 */
[----:B------:R-:W-:Y:S02]  /*0950*/  ISETP.GE.U32.AND P6, PT, R6, 0x2, PT ;  /* 0x000000020600780c */ /* 0x000fe40003fc6070 */
[----:B------:R-:W-:Y:S02]  /*0960*/  SEL R2, RZ, 0x1, !P0 ;  /* 0x00000001ff027807 */ /* 0x000fe40004000000 */
[----:B------:R-:W-:Y:S01]  /*0970*/  @P4 SEL R23, RZ, 0x1, P5 ;  /* 0x00000001ff174807 */ /* 0x000fe20002800000 */
[----:B------:R1:W0:Y:S01]  /*0980*/  @!UP1 SYNCS.EXCH.64 URZ, [UR6+0x138], UR4 ;  /* 0x00013804063f95b2 */ /* 0x0002220008000100 */
[----:B------:R-:W-:Y:S01]  /*0990*/  SEL R19, RZ, 0x1, !P1 ;  /* 0x00000001ff137807 */ /* 0x000fe20004800000 */
[----:B------:R-:W-:Y:S01]  /*09a0*/  NOP ;  /* 0x0000000000007918 */ /* 0x000fe20000000000 */
[----:B------:R-:W-:-:S02]  /*09b0*/  LOP3.LUT R23, R23, R2, RZ, 0xc0, !PT ;  /* 0x0000000217177212 */ /* 0x000fc400078ec0ff */
[----:B------:R-:W-:Y:S01]  /*09c0*/  SEL R19, R19, 0x2, P6 ;  /* 0x0000000213137807 */ /* 0x000fe20003000000 */
[----:B-12---:R-:W-:Y:S06]  /*09d0*/  @!P2 BRA `(.L_x_4) ;  /* 0x000000000008a947 */ /* 0x006fec0003800000 */
[----:B0-----:R-:W-:Y:S01]  /*09e0*/  UCGABAR_ARV ;  /* 0x00000000000079c7 */ /* 0x001fe20008000000 */
[----:B------:R-:W-:Y:S05]  /*09f0*/  BRA `(.L_x_5) ;  /* 0x0000000000047947 */ /* 0x000fea0003800000 */
.L_x_4:
[----:B0-----:R-:W-:Y:S01]  /*0a00*/  NOP ;  /* 0x0000000000007918 */ /* 0x001fe20000000000 */
.L_x_5:
[----:B------:R-:W0:Y:S01]  /*0a10*/  LDC R2, c[0x0][0x65c] ;  /* 0x00019700ff027b82 */ /* 0x000e220000000800 */
[----:B------:R-:W-:Y:S02]  /*0a20*/  IMAD.U32 R8, RZ, RZ, UR8 ;  /* 0x00000008ff087e24 */ /* 0x000fe4000f8e00ff */
[----:B------:R-:W-:Y:S01]  /*0a30*/  IMAD.MOV.U32 R9, RZ, RZ, RZ ;  /* 0x000000ffff097224 */ /* 0x000fe200078e00ff */
[----:B0-----:R-:W-:-:S04]  /*0a40*/  ISETP.NE.AND P1, PT, R2, 0x1, PT ;  /* 0x000000010200780c */ /* 0x001fc80003f25270 */
[----:B------:R-:W-:-:S09]  /*0a50*/  P2R R5, PR, RZ, 0x2 ;  /* 0x00000002ff057803 */ /* 0x000fd20000000000 */
[----:B------:R-:W0:Y:S01]  /*0a60*/  @P1 LDC R17, c[0x0][0x10] ;  /* 0x00000400ff111b82 */ /* 0x000e220000000800 */
[----:B------:R-:W-:Y:S02]  /*0a70*/  @P1 IMAD.MOV.U32 R5, RZ, RZ, RZ ;  /* 0x000000ffff051224 */ /* 0x000fe400078e00ff */
[----:B------:R-:W-:-:S05]  /*0a80*/  @P1 IMAD.MOV.U32 R13, RZ, RZ, RZ ;  /* 0x000000ffff0d1224 */ /* 0x000fca00078e00ff */
[----:B------:R-:W1:Y:S01]  /*0a90*/  @!P1 LDC R11, c[0x0][0xc] ;  /* 0x00000300ff0b9b82 */ /* 0x000e620000000800 */
[----:B0-----:R-:W-:-:S04]  /*0aa0*/  @P1 IMAD.WIDE.U32 R16, R17, UR8, R4 ;  /* 0x0000000811101c25 */ /* 0x001fc8000f8e0004 */
[----:B------:R-:W-:Y:S02]  /*0ab0*/  @P1 IMAD.IADD R17, R17, 0x1, R13 ;  /* 0x0000000111111824 */ /* 0x000fe400078e020d */
[----:B-1----:R-:W-:-:S04]  /*0ac0*/  @!P1 IMAD.WIDE.U32 R8, R4, R11, R8 ;  /* 0x0000000b04089225 */ /* 0x002fc800078e0008 */
[----:B------:R-:W-:Y:S02]  /*0ad0*/  @!P1 IMAD.MOV.U32 R16, RZ, RZ, R8 ;  /* 0x000000ffff109224 */ /* 0x000fe400078e0008 */
[----:B------:R-:W-:Y:S01]  /*0ae0*/  @!P1 IMAD.MOV.U32 R17, RZ, RZ, R9 ;  /* 0x000000ffff119224 */ /* 0x000fe200078e0009 */
[----:B------:R-:W-:Y:S06]  /*0af0*/  @!P2 BRA `(.L_x_6) ;  /* 0x00000000000ca947 */ /* 0x000fec0003800000 */
[----:B------:R-:W-:Y:S01]  /*0b00*/  UCGABAR_WAIT ;  /* 0x0000000000007dc7 */ /* 0x000fe20008000000 */
[----:B------:R-:W-:Y:S01]  /*0b10*/  CCTL.IVALL ;  /* 0x00000000ff00798f */ /* 0x000fe20002000000 */
[----:B------:R-:W-:Y:S05]  /*0b20*/  BRA `(.L_x_7) ;  /* 0x0000000000047947 */ /* 0x000fea0003800000 */
.L_x_6:
[----:B------:R-:W-:Y:S06]  /*0b30*/  BAR.SYNC.DEFER_BLOCKING 0x0 ;  /* 0x0000000000007b1d */ /* 0x000fec0000010000 */
.L_x_7:
[----:B------:R-:W-:Y:S05]  /*0b40*/  @!P3 BRA `(.L_x_8) ;  /* 0x0000003c009cb947 */ /* 0x000fea0003800000 */
[----:B------:R-:W-:-:S13]  /*0b50*/  ISETP.GT.U32.AND P0, PT, R6, 0x1, PT ;  /* 0x000000010600780c */ /* 0x000fda0003f04070 */
[----:B------:R-:W-:Y:S05]  /*0b60*/  @P0 EXIT ;  /* 0x000000000000094d */ /* 0x000fea0003800000 */
[----:B------:R-:W-:Y:S01]  /*0b70*/  ULDC.64 UR4, c[0x0][0x650] ;  /* 0x0001940000047ab9 */ /* 0x000fe20000000a00 */
[----:B------:R-:W-:Y:S01]  /*0b80*/  PRMT R0, RZ, 0x7610, R0 ;  /* 0x00007610ff007816 */ /* 0x000fe20000000000 */
[----:B------:R-:W-:Y:S01]  /*0b90*/  IMAD.MOV.U32 R60, RZ, RZ, -0x1 ;  /* 0xffffffffff3c7424 */ /* 0x000fe200078e00ff */
[----:B------:R-:W-:Y:S01]  /*0ba0*/  ISETP.GE.U32.AND P0, PT, R16, UR4, PT ;  /* 0x0000000410007c0c */ /* 0x000fe2000bf06070 */
[----:B------:R-:W-:Y:S02]  /*0bb0*/  IMAD.MOV.U32 R61, RZ, RZ, -0x1 ;  /* 0xffffffffff3d7424 */ /* 0x000fe400078e00ff */
[----:B------:R-:W-:Y:S01]  /*0bc0*/  IMAD.MOV.U32 R59, RZ, RZ, -0x1 ;  /* 0xffffffffff3b7424 */ /* 0x000fe200078e00ff */
[----:B------:R-:W-:-:S13]  /*0bd0*/  ISETP.GE.U32.AND.EX P0, PT, R17, UR5, PT, P0 ;  /* 0x0000000511007c0c */ /* 0x000fda000bf06100 */
[----:B------:R-:W-:Y:S05]  /*0be0*/  @P0 BRA `(.L_x_9) ;  /* 0x0000000400280947 */ /* 0x000fea0003800000 */
[----:B------:R-:W0:Y:S01]  /*0bf0*/  LDC.64 R24, c[0x0][0x628] ;  /* 0x00018a00ff187b82 */ /* 0x000e220000000a00 */
[----:B------:R-:W-:Y:S02]  /*0c00*/  IMAD.MOV.U32 R8, RZ, RZ, R16 ;  /* 0x000000ffff087224 */ /* 0x000fe400078e0010 */
[----:B------:R-:W-:-:S05]  /*0c10*/  IMAD.MOV.U32 R9, RZ, RZ, R17 ;  /* 0x000000ffff097224 */ /* 0x000fca00078e0011 */
[----:B------:R-:W1:Y:S08]  /*0c20*/  LDC R0, c[0x0][0x630] ;  /* 0x00018c00ff007b82 */ /* 0x000e700000000800 */
[----:B------:R-:W2:Y:S01]  /*0c30*/  LDC.64 R26, c[0x0][0x620] ;  /* 0x00018800ff1a7b82 */ /* 0x000ea20000000a00 */
[----:B0-----:R-:W-:-:S04]  /*0c40*/  ISETP.NE.U32.AND P0, PT, R24, RZ, PT ;  /* 0x000000ff1800720c */ /* 0x001fc80003f05070 */
[----:B------:R-:W-:-:S13]  /*0c50*/  ISETP.NE.AND.EX P0, PT, R25, RZ, PT, P0 ;  /* 0x000000ff1900720c */ /* 0x000fda0003f05300 */
[----:B-12---:R-:W-:Y:S05]  /*0c60*/  @!P0 BRA `(.L_x_10) ;  /* 0x0000000000288947 */ /* 0x006fea0003800000 */
[----:B------:R-:W0:Y:S02]  /*0c70*/  LDC R13, c[0x0][0x634] ;  /* 0x00018d00ff0d7b82 */ /* 0x000e240000000800 */
[----:B0-----:R-:W-:-:S05]  /*0c80*/  IADD3 R13, P0, R16, R13, RZ ;  /* 0x0000000d100d7210 */ /* 0x001fca0007f1e0ff */
[----:B------:R-:W-:-:S04]  /*0c90*/  IMAD.X R15, RZ, RZ, R17, P0 ;  /* 0x000000ffff0f7224 */ /* 0x000fc800000e0611 */
[----:B------:R-:W-:-:S04]  /*0ca0*/  IMAD.WIDE.U32 R8, R15, R24, RZ ;  /* 0x000000180f087225 */ /* 0x000fc800078e00ff */
[----:B------:R-:W-:-:S04]  /*0cb0*/  IMAD.WIDE.U32 R10, P0, R13, R25, R8 ;  /* 0x000000190d0a7225 */ /* 0x000fc80007800008 */
[----:B------:R-:W-:-:S04]  /*0cc0*/  IMAD.WIDE.U32 R8, R13, R24, RZ ;  /* 0x000000180d087225 */ /* 0x000fc800078e00ff */
[----:B------:R-:W-:Y:S01]  /*0cd0*/  IMAD.X R13, RZ, RZ, RZ, P0 ;  /* 0x000000ffff0d7224 */ /* 0x000fe200000e06ff */
[----:B------:R-:W-:Y:S01]  /*0ce0*/  IADD3 RZ, P0, R9, R10, RZ ;  /* 0x0000000a09ff7210 */ /* 0x000fe20007f1e0ff */
[----:B------:R-:W-:-:S04]  /*0cf0*/  IMAD.MOV.U32 R12, RZ, RZ, R11 ;  /* 0x000000ffff0c7224 */ /* 0x000fc800078e000b */
[----:B------:R-:W-:-:S08]  /*0d00*/  IMAD.WIDE.U32.X R8, R15, R25, R12, P0 ;  /* 0x000000190f087225 */ /* 0x000fd000000e040c */
.L_x_10:
[----:B------:R-:W0:Y:S01]  /*0d10*/  LDC.64 R24, c[0x0][0x640] ;  /* 0x00019000ff187b82 */ /* 0x000e220000000a00 */
[-CC-:B------:R-:W-:Y:S01]  /*0d20*/  SHF.R.U64 R59, R8, R0.reuse, R9.reuse ;  /* 0x00000000083b7219 */ /* 0x180fe20000001209 */
[----:B------:R-:W-:Y:S01]  /*0d30*/  IMAD R30, R7, R21, R4 ;  /* 0x00000015071e7224 */ /* 0x000fe200078e0204 */
[----:B------:R-:W-:Y:S01]  /*0d40*/  SHF.R.U32.HI R0, RZ, R0, R9 ;  /* 0x00000000ff007219 */ /* 0x000fe20000011609 */
[----:B------:R-:W-:Y:S01]  /*0d50*/  IMAD.MOV.U32 R21, RZ, RZ, 0x1 ;  /* 0x00000001ff157424 */ /* 0x000fe200078e00ff */
[----:B------:R-:W-:-:S03]  /*0d60*/  IADD3 R5, P0, RZ, -R59, RZ ;  /* 0x8000003bff057210 */ /* 0x000fc60007f1e0ff */
[----:B------:R-:W1:Y:S02]  /*0d70*/  LDC R6, c[0x0][0x618] ;  /* 0x00018600ff067b82 */ /* 0x000e640000000800 */
[----:B------:R-:W-:-:S04]  /*0d80*/  IMAD.X R9, RZ, RZ, ~R0, P0 ;  /* 0x000000ffff097224 */ /* 0x000fc800000e0e00 */
[-C--:B------:R-:W-:Y:S02]  /*0d90*/  IMAD R0, R9, R26.reuse, RZ ;  /* 0x0000001a09007224 */ /* 0x080fe400078e02ff */
[----:B------:R-:W2:Y:S01]  /*0da0*/  LDC R11, c[0x0][0x608] ;  /* 0x00018200ff0b7b82 */ /* 0x000ea20000000800 */
[----:B------:R-:W-:-:S04]  /*0db0*/  IMAD.WIDE.U32 R8, R5, R26, R16 ;  /* 0x0000001a05087225 */ /* 0x000fc800078e0010 */
[----:B------:R-:W-:-:S03]  /*0dc0*/  IMAD R5, R5, R27, R0 ;  /* 0x0000001b05057224 */ /* 0x000fc600078e0200 */
[----:B------:R-:W3:Y:S01]  /*0dd0*/  LDC R12, c[0x0][0x658] ;  /* 0x00019600ff0c7b82 */ /* 0x000ee20000000800 */
[----:B0-----:R-:W-:Y:S01]  /*0de0*/  ISETP.NE.U32.AND P0, PT, R24, RZ, PT ;  /* 0x000000ff1800720c */ /* 0x001fe20003f05070 */
[----:B------:R-:W-:Y:S02]  /*0df0*/  IMAD.IADD R5, R9, 0x1, R5 ;  /* 0x0000000109057824 */ /* 0x000fe400078e0205 */
[----:B------:R-:W-:Y:S01]  /*0e00*/  IMAD.MOV.U32 R9, RZ, RZ, -0x1 ;  /* 0xffffffffff097424 */ /* 0x000fe200078e00ff */
[----:B------:R-:W-:-:S03]  /*0e10*/  ISETP.NE.AND.EX P0, PT, R25, RZ, PT, P0 ;  /* 0x000000ff1900720c */ /* 0x000fc60003f05300 */
[----:B------:R-:W0:Y:S01]  /*0e20*/  LDC R15, c[0x0][0x600] ;  /* 0x00018000ff0f7b82 */ /* 0x000e220000000800 */
[-CC-:B-1----:R-:W-:Y:S02]  /*0e30*/  SHF.R.U64 R13, R8, R6.reuse, R5.reuse ;  /* 0x00000006080d7219 */ /* 0x182fe40000001205 */
[----:B------:R-:W-:-:S05]  /*0e40*/  SHF.R.U32.HI R0, RZ, R6, R5 ;  /* 0x00000006ff007219 */ /* 0x000fca0000011605 */
[----:B------:R-:W1:Y:S01]  /*0e50*/  LDC R14, c[0x0][0x648] ;  /* 0x00019200ff0e7b82 */ /* 0x000e620000000800 */
[-CC-:B--2---:R-:W-:Y:S02]  /*0e60*/  SHF.R.U64 R27, R13, R11.reuse, R0.reuse ;  /* 0x0000000b0d1b7219 */ /* 0x184fe40000001200 */
[----:B------:R-:W-:-:S05]  /*0e70*/  SHF.R.U32.HI R5, RZ, R11, R0 ;  /* 0x0000000bff057219 */ /* 0x000fca0000011600 */
[----:B------:R-:W2:Y:S01]  /*0e80*/  LDC R20, c[0x0][0x638] ;  /* 0x00018e00ff147b82 */ /* 0x000ea20000000800 */
[-CC-:B---3--:R-:W-:Y:S02]  /*0e90*/  SHF.R.U64 R28, R27, R12.reuse, R5.reuse ;  /* 0x0000000c1b1c7219 */ /* 0x188fe40000001205 */
[-C--:B------:R-:W-:Y:S02]  /*0ea0*/  SHF.L.U32 R0, R9, R12.reuse, RZ ;  /* 0x0000000c09007219 */ /* 0x080fe400000006ff */
[----:B------:R-:W-:Y:S01]  /*0eb0*/  SHF.R.U32.HI R5, RZ, R12, R5 ;  /* 0x0000000cff057219 */ /* 0x000fe20000011605 */
[----:B------:R-:W-:Y:S01]  /*0ec0*/  IMAD.MOV.U32 R4, RZ, RZ, R28 ;  /* 0x000000ffff047224 */ /* 0x000fe200078e001c */
[----:B------:R-:W-:Y:S01]  /*0ed0*/  LOP3.LUT R10, RZ, R0, RZ, 0x33, !PT ;  /* 0x00000000ff0a7212 */ /* 0x000fe200078e33ff */
[----:B------:R-:W3:Y:S01]  /*0ee0*/  LDC R26, c[0x0][0x610] ;  /* 0x00018400ff1a7b82 */ /* 0x000ee20000000800 */
[----:B------:R-:W-:Y:S05]  /*0ef0*/  @!P0 BRA `(.L_x_11) ;  /* 0x0000000000288947 */ /* 0x000fea0003800000 */
[----:B------:R-:W4:Y:S02]  /*0f00*/  LDC R9, c[0x0][0x64c] ;  /* 0x00019300ff097b82 */ /* 0x000f240000000800 */
[----:B----4-:R-:W-:-:S05]  /*0f10*/  IADD3 R9, P0, R28, R9, RZ ;  /* 0x000000091c097210 */ /* 0x010fca0007f1e0ff */
        /* <DEDUP_REMOVED lines=8> */
.L_x_11:
[----:B-1----:R-:W-:Y:S01]  /*0fa0*/  SHF.R.U64 R4, R4, R14, R5 ;  /* 0x0000000e04047219 */ /* 0x002fe20000001205 */
[----:B0-----:R-:W-:Y:S01]  /*0fb0*/  VIADD R6, R15, 0xffffffff ;  /* 0xffffffff0f067836 */ /* 0x001fe20000000000 */
[----:B------:R-:W-:Y:S02]  /*0fc0*/  SHF.L.U32 R0, R21, R12, RZ ;  /* 0x0000000c15007219 */ /* 0x000fe400000006ff */
[----:B------:R-:W-:Y:S01]  /*0fd0*/  LOP3.LUT R5, R27, R10, RZ, 0xc0, !PT ;  /* 0x0000000a1b057212 */ /* 0x000fe200078ec0ff */
[----:B------:R-:W-:Y:S01]  /*0fe0*/  IMAD.MOV R7, RZ, RZ, -R4 ;  /* 0x000000ffff077224 */ /* 0x000fe200078e0a04 */
[----:B------:R-:W-:Y:S02]  /*0ff0*/  SEL R3, R3, R30, !P1 ;  /* 0x0000001e03037207 */ /* 0x000fe40004800000 */
[----:B------:R-:W-:Y:S01]  /*1000*/  LOP3.LUT R6, R13, R6, RZ, 0xc0, !PT ;  /* 0x000000060d067212 */ /* 0x000fe200078ec0ff */
[----:B------:R-:W-:Y:S02]  /*1010*/  IMAD R4, R0, R4, R5 ;  /* 0x0000000400047224 */ /* 0x000fe400078e0205 */
[----:B--2---:R-:W-:-:S02]  /*1020*/  IMAD R0, R7, R20, R28 ;  /* 0x0000001407007224 */ /* 0x004fc400078e021c */
[----:B---3--:R-:W-:Y:S02]  /*1030*/  IMAD R3, R4, R26, R3 ;  /* 0x0000001a04037224 */ /* 0x008fe400078e0203 */
[----:B------:R-:W-:Y:S02]  /*1040*/  IMAD R60, R0, R15, R6 ;  /* 0x0000000f003c7224 */ /* 0x000fe400078e0206 */
[----:B------:R-:W-:-:S03]  /*1050*/  IMAD.MOV.U32 R4, RZ, RZ, 0x1 ;  /* 0x00000001ff047424 */ /* 0x000fc600078e00ff */
[----:B------:R-:W-:Y:S02]  /*1060*/  SEL R61, R60, R3, !P1 ;  /* 0x000000033c3d7207 */ /* 0x000fe40004800000 */
[----:B------:R-:W-:Y:S02]  /*1070*/  PRMT R0, R4, 0x7610, R0 ;  /* 0x0000761004007816 */ /* 0x000fe40000000000 */
[----:B------:R-:W-:-:S07]  /*1080*/  SEL R60, R3, R60, !P1 ;  /* 0x0000003c033c7207 */ /* 0x000fce0004800000 */
.L_x_9:
[----:B------:R-:W-:-:S08]  /*1090*/  NOP ;  /* 0x0000000000007918 */ /* 0x000fd00000000000 */
[----:B------:R-:W0:Y:S02]  /*10a0*/  USETMAXREG.TRY_ALLOC.CTAPOOL UP0, 0xe8 ;  /* 0x000000e8000079c8 */ /* 0x000e240008000600 */
[----:B0-----:R-:W-:-:S13]  /*10b0*/  PLOP3.LUT P0, PT, PT, PT, UP0, 0x80, 0x0 ;  /* 0x000000000000781c */ /* 0x001fda0003f0f008 */
[----:B------:R-:W-:Y:S05]  /*10c0*/  @!P0 BRA `(.L_x_9) ;  /* 0xfffffffc00f08947 */ /* 0x000fea000383ffff */
[----:B------:R-:W-:Y:S01]  /*10d0*/  ULDC.64 UR4, c[0x0][0x598] ;  /* 0x0001660000047ab9 */ /* 0x000fe20000000a00 */
[----:B------:R-:W-:Y:S01]  /*10e0*/  ULDC.64 UR36, c[0x0][0x208] ;  /* 0x0000820000247ab9 */ /* 0x000fe20000000a00 */
[----:B------:R-:W-:-:S04]  /*10f0*/  ISETP.NE.U32.AND P0, PT, RZ, UR4, PT ;  /* 0x00000004ff007c0c */ /* 0x000fc8000bf05070 */
[----:B------:R-:W-:-:S13]  /*1100*/  ISETP.NE.AND.EX P0, PT, RZ, UR5, PT, P0 ;  /* 0x00000005ff007c0c */ /* 0x000fda000bf05300 */
[----:B------:R-:W-:Y:S05]  /*1110*/  @!P0 BRA `(.L_x_12) ;  /* 0x00000000001c8947 */ /* 0x000fea0003800000 */
[----:B------:R-:W0:Y:S02]  /*1120*/  LDC.64 R4, c[0x0][0x598] ;  /* 0x00016600ff047b82 */ /* 0x000e240000000a00 */
[----:B0-----:R-:W2:Y:S02]  /*1130*/  LDG.E.64 R4, desc[UR36][R4.64] ;  /* 0x0000002404047981 */ /* 0x001ea4000c1e1b00 */
[----:B--2---:R-:W-:-:S04]  /*1140*/  ISETP.NE.U32.AND P0, PT, R4, RZ, PT ;  /* 0x000000ff0400720c */ /* 0x004fc80003f05070 */
[----:B------:R-:W-:-:S13]  /*1150*/  ISETP.NE.AND.EX P0, PT, R5, RZ, PT, P0 ;  /* 0x000000ff0500720c */ /* 0x000fda0003f05300 */
[----:B------:R-:W-:Y:S05]  /*1160*/  @!P0 BRA `(.L_x_12) ;  /* 0x0000000000088947 */ /* 0x000fea0003800000 */
[----:B------:R0:W5:Y:S01]  /*1170*/  LD.E R56, desc[UR36][R4.64] ;  /* 0x0000002404387980 */ /* 0x000162000c101900 */
[----:B------:R-:W-:Y:S05]  /*1180*/  BRA `(.L_x_13) ;  /* 0x0000000000247947 */ /* 0x000fea0003800000 */
.L_x_12:
[----:B------:R-:W-:Y:S02]  /*1190*/  ULDC.64 UR4, c[0x0][0x588] ;  /* 0x0001620000047ab9 */ /* 0x000fe40000000a00 */
[----:B------:R-:W-:-:S04]  /*11a0*/  ISETP.NE.U32.AND P0, PT, RZ, UR4, PT ;  /* 0x00000004ff007c0c */ /* 0x000fc8000bf05070 */
[----:B------:R-:W-:-:S13]  /*11b0*/  ISETP.NE.AND.EX P0, PT, RZ, UR5, PT, P0 ;  /* 0x00000005ff007c0c */ /* 0x000fda000bf05300 */
[----:B------:R-:W-:Y:S05]  /*11c0*/  @!P0 BRA `(.L_x_14) ;  /* 0x00000000000c8947 */ /* 0x000fea0003800000 */
[----:B------:R-:W0:Y:S02]  /*11d0*/  LDC.64 R56, c[0x0][0x588] ;  /* 0x00016200ff387b82 */ /* 0x000e240000000a00 */
[----:B0-----:R1:W5:Y:S01]  /*11e0*/  LDG.E R56, desc[UR36][R56.64] ;  /* 0x0000002438387981 */ /* 0x001362000c1e1900 */
[----:B------:R-:W-:Y:S05]  /*11f0*/  BRA `(.L_x_13) ;  /* 0x0000000000087947 */ /* 0x000fea0003800000 */
.L_x_14:
[----:B------:R-:W-:Y:S02]  /*1200*/  ULDC UR4, c[0x0][0x580] ;  /* 0x0001600000047ab9 */ /* 0x000fe40000000800 */
[----:B------:R-:W-:-:S07]  /*1210*/  IMAD.U32 R56, RZ, RZ, UR4 ;  /* 0x00000004ff387e24 */ /* 0x000fce000f8e00ff */
.L_x_13:
[----:B------:R-:W-:Y:S02]  /*1220*/  ULDC.64 UR4, c[0x0][0x5a0] ;  /* 0x0001680000047ab9 */ /* 0x000fe40000000a00 */
[----:B------:R-:W-:-:S04]  /*1230*/  ISETP.NE.U32.AND P0, PT, RZ, UR4, PT ;  /* 0x00000004ff007c0c */ /* 0x000fc8000bf05070 */
[----:B------:R-:W-:-:S13]  /*1240*/  ISETP.NE.AND.EX P0, PT, RZ, UR5, PT, P0 ;  /* 0x00000005ff007c0c */ /* 0x000fda000bf05300 */
[----:B------:R-:W-:Y:S05]  /*1250*/  @!P0 BRA `(.L_x_15) ;  /* 0x00000000001c8947 */ /* 0x000fea0003800000 */
[----:B0-----:R-:W0:Y:S02]  /*1260*/  LDC.64 R4, c[0x0][0x5a0] ;  /* 0x00016800ff047b82 */ /* 0x001e240000000a00 */
[----:B0-----:R-:W2:Y:S02]  /*1270*/  LDG.E.64 R4, desc[UR36][R4.64] ;  /* 0x0000002404047981 */ /* 0x001ea4000c1e1b00 */
[----:B--2---:R-:W-:-:S04]  /*1280*/  ISETP.NE.U32.AND P0, PT, R4, RZ, PT ;  /* 0x000000ff0400720c */ /* 0x004fc80003f05070 */
[----:B------:R-:W-:-:S13]  /*1290*/  ISETP.NE.AND.EX P0, PT, R5, RZ, PT, P0 ;  /* 0x000000ff0500720c */ /* 0x000fda0003f05300 */
[----:B------:R-:W-:Y:S05]  /*12a0*/  @!P0 BRA `(.L_x_15) ;  /* 0x0000000000088947 */ /* 0x000fea0003800000 */
[----:B-1----:R0:W5:Y:S01]  /*12b0*/  LD.E R57, desc[UR36][R4.64] ;  /* 0x0000002404397980 */ /* 0x002162000c101900 */
[----:B------:R-:W-:Y:S05]  /*12c0*/  BRA `(.L_x_16) ;  /* 0x0000000000247947 */ /* 0x000fea0003800000 */
.L_x_15:
[----:B------:R-:W-:Y:S02]  /*12d0*/  ULDC.64 UR4, c[0x0][0x590] ;  /* 0x0001640000047ab9 */ /* 0x000fe40000000a00 */
[----:B------:R-:W-:-:S04]  /*12e0*/  ISETP.NE.U32.AND P0, PT, RZ, UR4, PT ;  /* 0x00000004ff007c0c */ /* 0x000fc8000bf05070 */
[----:B------:R-:W-:-:S13]  /*12f0*/  ISETP.NE.AND.EX P0, PT, RZ, UR5, PT, P0 ;  /* 0x00000005ff007c0c */ /* 0x000fda000bf05300 */
[----:B------:R-:W-:Y:S05]  /*1300*/  @!P0 BRA `(.L_x_17) ;  /* 0x00000000000c8947 */ /* 0x000fea0003800000 */
[----:B0-----:R-:W1:Y:S02]  /*1310*/  LDC.64 R4, c[0x0][0x590] ;  /* 0x00016400ff047b82 */ /* 0x001e640000000a00 */
[----:B-1----:R1:W5:Y:S01]  /*1320*/  LDG.E R57, desc[UR36][R4.64] ;  /* 0x0000002404397981 */ /* 0x002362000c1e1900 */
[----:B------:R-:W-:Y:S05]  /*1330*/  BRA `(.L_x_16) ;  /* 0x0000000000087947 */ /* 0x000fea0003800000 */
.L_x_17:
[----:B------:R-:W-:Y:S02]  /*1340*/  ULDC UR4, c[0x0][0x584] ;  /* 0x0001610000047ab9 */ /* 0x000fe40000000800 */
[----:B-1----:R-:W-:-:S07]  /*1350*/  IMAD.U32 R57, RZ, RZ, UR4 ;  /* 0x00000004ff397e24 */ /* 0x002fce000f8e00ff */
.L_x_16:
[----:B------:R-:W-:-:S13]  /*1360*/  LOP3.LUT P0, RZ, R0, 0xff, RZ, 0xc0, !PT ;  /* 0x000000ff00ff7812 */ /* 0x000fda000780c0ff */
[----:B------:R-:W-:Y:S05]  /*1370*/  @!P0 EXIT ;  /* 0x000000000000894d */ /* 0x000fea0003800000 */
[----:B------:R-:W-:Y:S01]  /*1380*/  ULDC UR4, c[0x0][0x28c] ;  /* 0x0000a30000047ab9 */ /* 0x000fe20000000800 */
[----:B------:R-:W-:Y:S01]  /*1390*/  LOP3.LUT R58, R19, 0x1, RZ, 0xfc, !PT ;  /* 0x00000001133a7812 */ /* 0x000fe200078efcff */
[----:B------:R-:W-:Y:S01]  /*13a0*/  UIADD3 UR4, UR4, 0x1f, URZ ;  /* 0x0000001f04047890 */ /* 0x000fe2000fffe03f */
[----:B------:R-:W-:Y:S01]  /*13b0*/  UMOV UR38, URZ ;  /* 0x0000003f00267c82 */ /* 0x000fe20008000000 */
[----:B------:R-:W-:Y:S02]  /*13c0*/  UMOV UR39, URZ ;  /* 0x0000003f00277c82 */ /* 0x000fe40008000000 */
[----:B------:R-:W-:-:S04]  /*13d0*/  USHF.R.S32.HI UR5, URZ, 0x1f, UR4 ;  /* 0x0000001f3f057899 */ /* 0x000fc80008011404 */
[----:B------:R-:W-:-:S04]  /*13e0*/  ULEA.HI UR5, UR5, UR4, URZ, 0x5 ;  /* 0x0000000405057291 */ /* 0x000fc8000f8f283f */
[----:B------:R-:W-:-:S12]  /*13f0*/  USHF.R.S32.HI UR40, URZ, 0x5, UR5 ;  /* 0x000000053f287899 */ /* 0x000fd80008011405 */
.L_x_101:
[----:B------:R-:W-:Y:S01]  /*1400*/  LOP3.LUT R0, R18, 0x80, RZ, 0xc0, !PT ;  /* 0x0000008012007812 */ /* 0x000fe200078ec0ff */
[----:B--2---:R-:W2:Y:S01]  /*1410*/  S2UR UR7, SR_CgaCtaId ;  /* 0x00000000000779c3 */ /* 0x004ea20000008800 */
[----:B------:R-:W-:Y:S02]  /*1420*/  UMOV UR6, 0x400 ;  /* 0x0000040000067882 */ /* 0x000fe40000000000 */
[----:B------:R-:W-:-:S06]  /*1430*/  SHF.R.U32.HI R0, RZ, 0x7, R0 ;  /* 0x00000007ff007819 */ /* 0x000fcc0000011600 */
[----:B---3--:R-:W3:Y:S01]  /*1440*/  SHFL.IDX PT, R0, R0, RZ, 0x1f ;  /* 0x00001fff00007589 */ /* 0x008ee200000e0000 */
[----:B--2---:R-:W-:Y:S01]  /*1450*/  ULEA UR6, UR7, UR6, 0x18 ;  /* 0x0000000607067291 */ /* 0x004fe2000f8ec03f */
[----:B---3--:R-:W-:-:S13]  /*1460*/  R2UR UR4, R0 ;  /* 0x00000000000472ca */ /* 0x008fda00000e0000 */
[----:B------:R-:W-:-:S04]  /*1470*/  ULEA.HI UR5, UR4, UR4, URZ, 0x1 ;  /* 0x0000000404057291 */ /* 0x000fc8000f8f083f */
[----:B------:R-:W-:-:S04]  /*1480*/  ULOP3.LUT UR5, UR5, 0xffffe, URZ, 0xc0, !UPT ;  /* 0x000ffffe05057892 */ /* 0x000fc8000f8ec03f */
[----:B------:R-:W-:-:S03]  /*1490*/  UIADD3 UR5, UR4, -UR5, URZ ;  /* 0x8000000504057290 */ /* 0x000fc6000fffe03f */
[----:B------:R-:W-:Y:S01]  /*14a0*/  ULDC UR4, c[0x0][0x28c] ;  /* 0x0000a30000047ab9 */ /* 0x000fe20000000800 */
[----:B------:R-:W-:Y:S01]  /*14b0*/  ULEA UR5, UR5, UR6, 0xc ;  /* 0x0000000605057291 */ /* 0x000fe2000f8e603f */
[----:B------:R-:W-:-:S03]  /*14c0*/  ISETP.LT.AND P0, PT, RZ, UR4, PT ;  /* 0x00000004ff007c0c */ /* 0x000fc6000bf01270 */
[----:B------:R-:W-:-:S04]  /*14d0*/  UIADD3 UR5, UR5, 0x200, URZ ;  /* 0x0000020005057890 */ /* 0x000fc8000fffe03f */
[----:B------:R-:W-:-:S04]  /*14e0*/  USHF.R.U32.HI UR5, URZ, 0x4, UR5 ;  /* 0x000000043f057899 */ /* 0x000fc80008011605 */
[----:B------:R-:W-:Y:S02]  /*14f0*/  ULOP3.LUT UR41, UR5, 0x3fff, URZ, 0xc0, !UPT ;  /* 0x00003fff05297892 */ /* 0x000fe4000f8ec03f */
[----:B01---5:R-:W-:Y:S10]  /*1500*/  @P0 BRA `(.L_x_18) ;  /* 0x0000000000400947 */ /* 0x023ff40003800000 */
[----:B------:R-:W-:Y:S01]  /*1510*/  MOV R0, 0x0 ;  /* 0x0000000000007802 */ /* 0x000fe20000000f00 */
[----:B------:R-:W-:Y:S01]  /*1520*/  ULDC.64 UR4, c[0x4][0x68] ;  /* 0x01001a0000047ab9 */ /* 0x000fe20000000a00 */
[----:B------:R-:W-:Y:S01]  /*1530*/  ULDC.64 UR6, c[0x4][0x8] ;  /* 0x0100020000067ab9 */ /* 0x000fe20000000a00 */
[----:B01----:R-:W-:Y:S01]  /*1540*/  IMAD.U32 R4, RZ, RZ, UR4 ;  /* 0x00000004ff047e24 */ /* 0x003fe2000f8e00ff */
[----:B------:R0:W1:Y:S01]  /*1550*/  LDC.64 R14, c[0x4][R0] ;  /* 0x01000000000e7b82 */ /* 0x0000620000000a00 */
[----:B------:R-:W-:Y:S01]  /*1560*/  IMAD.U32 R5, RZ, RZ, UR5 ;  /* 0x00000005ff057e24 */ /* 0x000fe2000f8e00ff */
[----:B------:R-:W-:Y:S01]  /*1570*/  ULDC.64 UR4, c[0x4][0x70] ;  /* 0x01001c0000047ab9 */ /* 0x000fe20000000a00 */
[----:B------:R-:W-:Y:S02]  /*1580*/  IMAD.U32 R10, RZ, RZ, UR6 ;  /* 0x00000006ff0a7e24 */ /* 0x000fe4000f8e00ff */
[----:B------:R-:W-:Y:S02]  /*1590*/  IMAD.U32 R6, RZ, RZ, UR4 ;  /* 0x00000004ff067e24 */ /* 0x000fe4000f8e00ff */
[----:B------:R-:W-:-:S02]  /*15a0*/  IMAD.U32 R7, RZ, RZ, UR5 ;  /* 0x00000005ff077e24 */ /* 0x000fc4000f8e00ff */
[----:B------:R-:W-:Y:S02]  /*15b0*/  IMAD.U32 R11, RZ, RZ, UR7 ;  /* 0x00000007ff0b7e24 */ /* 0x000fe4000f8e00ff */
[----:B------:R-:W-:Y:S02]  /*15c0*/  IMAD.MOV.U32 R8, RZ, RZ, 0x1e1 ;  /* 0x000001e1ff087424 */ /* 0x000fe400078e00ff */
[----:B------:R-:W-:Y:S02]  /*15d0*/  IMAD.MOV.U32 R12, RZ, RZ, 0x1 ;  /* 0x00000001ff0c7424 */ /* 0x000fe400078e00ff */
[----:B0-----:R-:W-:-:S07]  /*15e0*/  IMAD.MOV.U32 R13, RZ, RZ, RZ ;  /* 0x000000ffff0d7224 */ /* 0x001fce00078e00ff */
[----:B------:R-:W-:-:S07]  /*15f0*/  LEPC R20, `(.L_x_18) ;  /* 0x000000001014794e */ /* 0x000fce0000000000 */
[----:B-1---5:R-:W-:Y:S05]  /*1600*/  CALL.ABS.NOINC R14 ;  /* 0x000000000e007343 */ /* 0x022fea0003c00000 */
.L_x_18:
[----:B------:R-:W-:-:S13]  /*1610*/  ISETP.NE.AND P0, PT, R58, 0x3, PT ;  /* 0x000000033a00780c */ /* 0x000fda0003f05270 */
[----:B------:R-:W-:Y:S05]  /*1620*/  @!P0 BRA `(.L_x_19) ;  /* 0x0000000000048947 */ /* 0x000fea0003800000 */
[----:B------:R-:W-:Y:S01]  /*1630*/  BPT.TRAP 0x1 ;  /* 0x000000040000795c */ /* 0x000fe20000300000 */
.L_x_19:
[----:B------:R-:W2:Y:S01]  /*1640*/  S2UR UR5, SR_CgaCtaId ;  /* 0x00000000000579c3 */ /* 0x000ea20000008800 */
[----:B------:R-:W-:Y:S01]  /*1650*/  UMOV UR4, 0x400 ;  /* 0x0000040000047882 */ /* 0x000fe20000000000 */
[----:B------:R-:W-:Y:S02]  /*1660*/  IMAD.U32 R0, RZ, RZ, UR38 ;  /* 0x00000026ff007e24 */ /* 0x000fe4000f8e00ff */
[----:B------:R-:W-:-:S03]  /*1670*/  IMAD.U32 R3, RZ, RZ, UR39 ;  /* 0x00000027ff037e24 */ /* 0x000fc6000f8e00ff */
[----:B------:R-:W-:Y:S01]  /*1680*/  SHF.L.U32 R0, R0, 0x1f, RZ ;  /* 0x0000001f00007819 */ /* 0x000fe200000006ff */
[----:B--2---:R-:W-:-:S06]  /*1690*/  ULEA UR4, UR5, UR4, 0x18 ;  /* 0x0000000405047291 */ /* 0x004fcc000f8ec03f */
[----:B------:R-:W-:-:S04]  /*16a0*/  IMAD.U32 R6, RZ, RZ, UR4 ;  /* 0x00000004ff067e24 */ /* 0x000fc8000f8e00ff */
[----:B------:R-:W-:-:S04]  /*16b0*/  IMAD R3, R3, 0x8, R6 ;  /* 0x0000000803037824 */ /* 0x000fc800078e0206 */
[----:B------:R2:W3:Y:S01]  /*16c0*/  SYNCS.PHASECHK.TRANS64.TRYWAIT P1, [R3+URZ], R0 ;  /* 0x00000000030075a7 */ /* 0x0004e2000802017f */
[----:B------:R-:W-:Y:S05]  /*16d0*/  @!P0 BRA `(.L_x_20) ;  /* 0x0000000000048947 */ /* 0x000fea0003800000 */
[----:B------:R-:W-:Y:S01]  /*16e0*/  BPT.TRAP 0x1 ;  /* 0x000000040000795c */ /* 0x000fe20000300000 */
.L_x_20:
[----:B---3--:R-:W-:Y:S05]  /*16f0*/  @P1 BRA `(.L_x_21) ;  /* 0x0000000000081947 */ /* 0x008fea0003800000 */
[----:B------:R-:W3:Y:S02]  /*1700*/  SYNCS.PHASECHK.TRANS64.TRYWAIT P1, [R3+URZ], R0 ;  /* 0x00000000030075a7 */ /* 0x000ee4000802017f */
[----:B---3--:R-:W-:Y:S05]  /*1710*/  @!P1 BRA `(.L_x_22) ;  /* 0x0000005000589947 */ /* 0x008fea0003800000 */
.L_x_21:
[----:B------:R-:W-:-:S04]  /*1720*/  UISETP.LT.AND UP0, UPT, UR40, 0x1, UPT ;  /* 0x000000012800788c */ /* 0x000fc8000bf01270 */
[----:B------:R-:W-:-:S06]  /*1730*/  USEL UR4, UR40, 0x1, UP0 ;  /* 0x0000000128047887 */ /* 0x000fcc0008000000 */
[----:B--23--:R-:W-:Y:S01]  /*1740*/  IMAD.U32 R0, RZ, RZ, UR4 ;  /* 0x00000004ff007e24 */ /* 0x00cfe2000f8e00ff */
[----:B------:R-:W-:Y:S05]  /*1750*/  WARPSYNC.ALL ;  /* 0x0000000000007948 */ /* 0x000fea0003800000 */
[----:B------:R-:W-:-:S04]  /*1760*/  IADD3 R0, -R0, UR40, RZ ;  /* 0x0000002800007c10 */ /* 0x000fc8000fffe1ff */
[----:B------:R-:W-:Y:S02]  /*1770*/  ISETP.GE.AND P1, PT, R0, 0x1, PT ;  /* 0x000000010000780c */ /* 0x000fe40003f26270 */
[----:B------:R-:W-:Y:S01]  /*1780*/  R2UR UR4, R6 ;  /* 0x00000000060472ca */ /* 0x000fe200000e0000 */
[----:B------:R-:W-:Y:S01]  /*1790*/  ULOP3.LUT UR41, UR41, 0x10000, URZ, 0xfc, !UPT ;  /* 0x0001000029297892 */ /* 0x000fe2000f8efc3f */
[----:B------:R-:W-:Y:S01]  /*17a0*/  WARPGROUP.ARRIVE ;  /* 0x00000000000079c5 */ /* 0x000fe20000000000 */
[----:B------:R-:W-:Y:S01]  /*17b0*/  UMOV UR5, 0x80000020 ;  /* 0x8000002000057882 */ /* 0x000fe20000000000 */
[----:B------:R-:W-:-:S09]  /*17c0*/  UMOV UR7, 0x80000020 ;  /* 0x8000002000077882 */ /* 0x000fd20000000000 */
[----:B------:R-:W-:-:S04]  /*17d0*/  UIADD3 UR4, UR4, 0x24200, URZ ;  /* 0x0002420004047890 */ /* 0x000fc8000fffe03f */
[----:B------:R-:W-:-:S04]  /*17e0*/  USHF.R.U32.HI UR4, URZ, 0x4, UR4 ;  /* 0x000000043f047899 */ /* 0x000fc80008011604 */
[----:B------:R-:W-:-:S04]  /*17f0*/  ULOP3.LUT UR4, UR4, 0x3fff, URZ, 0xc0, !UPT ;  /* 0x00003fff04047892 */ /* 0x000fc8000f8ec03f */
[----:B------:R-:W-:Y:S02]  /*1800*/  ULOP3.LUT UR9, UR4, 0x10000, URZ, 0xfc, !UPT ;  /* 0x0001000004097892 */ /* 0x000fe4000f8efc3f */
[----:B------:R-:W-:Y:S02]  /*1810*/  ULEA UR4, UR39, UR41, 0x9 ;  /* 0x0000002927047291 */ /* 0x000fe4000f8e483f */
[----:B------:R-:W-:-:S09]  /*1820*/  ULEA UR6, UR39, UR9, 0x8 ;  /* 0x0000000927067291 */ /* 0x000fd2000f8e403f */
[----:B------:R-:W-:Y:S01]  /*1830*/  HGMMA.64x64x16.F32 R24, gdesc[UR4], RZ, !UPT, gsb0 ;  /* 0x00e00000041879f0 */ /* 0x000fe2000c0008ff */
[----:B------:R-:W-:Y:S02]  /*1840*/  UIADD3 UR4, UR4, 0x2, URZ ;  /* 0x0000000204047890 */ /* 0x000fe4000fffe03f */
[----:B------:R-:W-:Y:S01]  /*1850*/  UIADD3 UR6, UR6, 0x2, URZ ;  /* 0x0000000206067890 */ /* 0x000fe2000fffe03f */
[----:B------:R-:W-:Y:S01]  /*1860*/  UMOV UR5, 0x80000020 ;  /* 0x8000002000057882 */ /* 0x000fe20000000000 */
[----:B------:R-:W-:Y:S01]  /*1870*/  UMOV UR7, 0x80000020 ;  /* 0x8000002000077882 */ /* 0x000fe20000000000 */
[----:B------:R-:W-:Y:S02]  /*1880*/  WARPGROUP.DEPBAR.LE gsb0, 0x0 ;  /* 0x00008000000079c5 */ /* 0x000fe40000010000 */
[----:B------:R-:W-:-:S06]  /*1890*/  WARPGROUP.ARRIVE ;  /* 0x00000000000079c5 */ /* 0x000fcc0000000000 */
[----:B------:R-:W-:Y:S03]  /*18a0*/  HGMMA.64x64x16.F32 R24, gdesc[UR4], R24, gsb0 ;  /* 0x00e00000041879f0 */ /* 0x000fe60008000818 */
[----:B------:R-:W-:Y:S02]  /*18b0*/  WARPGROUP.DEPBAR.LE gsb0, 0x0 ;  /* 0x00008000000079c5 */ /* 0x000fe40000010000 */
[----:B------:R-:W-:Y:S05]  /*18c0*/  @!P1 BRA `(.L_x_23) ;  /* 0x0000000000e49947 */ /* 0x000fea0003800000 */
[----:B------:R-:W-:Y:S02]  /*18d0*/  UIADD3 UR4, UR39, 0x1, URZ ;  /* 0x0000000127047890 */ /* 0x000fe4000fffe03f */
[----:B------:R-:W-:Y:S02]  /*18e0*/  IMAD.U32 R3, RZ, RZ, UR39 ;  /* 0x00000027ff037e24 */ /* 0x000fe4000f8e00ff */
[----:B------:R-:W-:-:S04]  /*18f0*/  UISETP.NE.AND UP0, UPT, UR4, 0x12, UPT ;  /* 0x000000120400788c */ /* 0x000fc8000bf05270 */
[----:B------:R-:W-:Y:S02]  /*1900*/  USEL UR5, URZ, 0x1, UP0 ;  /* 0x000000013f057887 */ /* 0x000fe40008000000 */
[----:B------:R-:W-:Y:S02]  /*1910*/  USEL UR8, UR4, URZ, UP0 ;  /* 0x0000003f04087287 */ /* 0x000fe40008000000 */
[----:B------:R-:W-:-:S06]  /*1920*/  ULOP3.LUT UR5, UR38, UR5, URZ, 0x3c, !UPT ;  /* 0x0000000526057292 */ /* 0x000fcc000f8e3c3f */
[----:B------:R-:W-:-:S07]  /*1930*/  IMAD.U32 R7, RZ, RZ, UR5 ;  /* 0x00000005ff077e24 */ /* 0x000fce000f8e00ff */
.L_x_30:
[----:B------:R-:W-:Y:S05]  /*1940*/  @!P0 BRA `(.L_x_24) ;  /* 0x0000000000048947 */ /* 0x000fea0003800000 */
[----:B------:R-:W-:Y:S01]  /*1950*/  BPT.TRAP 0x1 ;  /* 0x000000040000795c */ /* 0x000fe20000300000 */
.L_x_24:
[----:B------:R-:W2:Y:S01]  /*1960*/  S2UR UR5, SR_CgaCtaId ;  /* 0x00000000000579c3 */ /* 0x000ea20000008800 */
[----:B------:R-:W-:Y:S01]  /*1970*/  UMOV UR4, 0x400 ;  /* 0x0000040000047882 */ /* 0x000fe20000000000 */
[----:B01----:R-:W-:Y:S01]  /*1980*/  IMAD.U32 R5, RZ, RZ, UR8 ;  /* 0x00000008ff057e24 */ /* 0x003fe2000f8e00ff */
[----:B------:R-:W-:Y:S01]  /*1990*/  SHF.L.U32 R4, R7, 0x1f, RZ ;  /* 0x0000001f07047819 */ /* 0x000fe200000006ff */
[----:B--2---:R-:W-:-:S06]  /*19a0*/  ULEA UR4, UR5, UR4, 0x18 ;  /* 0x0000000405047291 */ /* 0x004fcc000f8ec03f */
[----:B------:R-:W-:-:S04]  /*19b0*/  IMAD.U32 R6, RZ, RZ, UR4 ;  /* 0x00000004ff067e24 */ /* 0x000fc8000f8e00ff */
[----:B------:R-:W-:-:S04]  /*19c0*/  IMAD R5, R5, 0x8, R6 ;  /* 0x0000000805057824 */ /* 0x000fc800078e0206 */
[----:B------:R0:W1:Y:S01]  /*19d0*/  SYNCS.PHASECHK.TRANS64.TRYWAIT P1, [R5+URZ], R4 ;  /* 0x00000004050075a7 */ /* 0x000062000802017f */
[----:B------:R-:W-:Y:S05]  /*19e0*/  @!P0 BRA `(.L_x_25) ;  /* 0x0000000000048947 */ /* 0x000fea0003800000 */
[----:B------:R-:W-:Y:S01]  /*19f0*/  BPT.TRAP 0x1 ;  /* 0x000000040000795c */ /* 0x000fe20000300000 */
.L_x_25:
[----:B-1----:R-:W-:Y:S05]  /*1a00*/  @P1 BRA `(.L_x_26) ;  /* 0x0000000000081947 */ /* 0x002fea0003800000 */
[----:B------:R-:W1:Y:S02]  /*1a10*/  SYNCS.PHASECHK.TRANS64.TRYWAIT P1, [R5+URZ], R4 ;  /* 0x00000004050075a7 */ /* 0x000e64000802017f */
[----:B-1----:R-:W-:Y:S05]  /*1a20*/  @!P1 BRA `(.L_x_27) ;  /* 0x0000004c00a89947 */ /* 0x002fea0003800000 */
.L_x_26:
[----:B------:R-:W-:Y:S01]  /*1a30*/  ULEA UR4, UR8, UR41, 0x9 ;  /* 0x0000002908047291 */ /* 0x000fe2000f8e483f */
[----:B------:R-:W-:Y:S01]  /*1a40*/  WARPGROUP.ARRIVE ;  /* 0x00000000000079c5 */ /* 0x000fe20000000000 */
[----:B------:R-:W-:Y:S01]  /*1a50*/  ULEA UR6, UR8, UR9, 0x8 ;  /* 0x0000000908067291 */ /* 0x000fe2000f8e403f */
[----:B------:R-:W-:Y:S01]  /*1a60*/  UMOV UR5, 0x80000020 ;  /* 0x8000002000057882 */ /* 0x000fe20000000000 */
[----:B------:R-:W-:-:S07]  /*1a70*/  UMOV UR7, 0x80000020 ;  /* 0x8000002000077882 */ /* 0x000fce0000000000 */
[----:B------:R-:W-:Y:S01]  /*1a80*/  HGMMA.64x64x16.F32 R24, gdesc[UR4], R24, gsb0 ;  /* 0x00e00000041879f0 */ /* 0x000fe20008000818 */
        /* <DEDUP_REMOVED lines=9> */
[----:B------:R-:W-:Y:S01]  /*1b20*/  BPT.TRAP 0x1 ;  /* 0x000000040000795c */ /* 0x000fe20000300000 */
.L_x_28:
[----:B------:R-:W-:-:S13]  /*1b30*/  ISETP.NE.AND P1, PT, R23, RZ, PT ;  /* 0x000000ff1700720c */ /* 0x000fda0003f25270 */
[----:B01----:R-:W-:-:S04]  /*1b40*/  @P1 IMAD R4, R3, 0x8, R6 ;  /* 0x0000000803041824 */ /* 0x003fc800078e0206 */
[----:B------:R-:W-:-:S05]  /*1b50*/  @P1 VIADD R5, R4, 0x90 ;  /* 0x0000009004051836 */ /* 0x000fca0000000000 */
[----:B------:R-:W-:-:S04]  /*1b60*/  @P1 PRMT R5, R22, 0x654, R5 ;  /* 0x0000065416051816 */ /* 0x000fc80000000005 */
[----:B------:R0:W-:Y:S01]  /*1b70*/  @P1 SYNCS.ARRIVE.TRANS64.RED.A1T0 RZ, [R5+URZ], RZ ;  /* 0x000000ff05ff19a7 */ /* 0x0001e2000810043f */
[----:B------:R-:W-:-:S13]  /*1b80*/  ISETP.GT.U32.AND P1, PT, R19, 0x1, PT ;  /* 0x000000011300780c */ /* 0x000fda0003f24070 */
[----:B0-----:R-:W-:Y:S05]  /*1b90*/  @P1 BRA `(.L_x_29) ;  /* 0x0000000000041947 */ /* 0x001fea0003800000 */
[----:B------:R-:W-:Y:S01]  /*1ba0*/  BPT.TRAP 0x1 ;  /* 0x000000040000795c */ /* 0x000fe20000300000 */
.L_x_29:
[----:B------:R-:W-:Y:S01]  /*1bb0*/  UIADD3 UR8, UR8, 0x1, URZ ;  /* 0x0000000108087890 */ /* 0x000fe2000fffe03f */
[C---:B------:R-:W-:Y:S01]  /*1bc0*/  ISETP.GT.AND P2, PT, R0.reuse, 0x1, PT ;  /* 0x000000010000780c */ /* 0x040fe20003f44270 */
[----:B------:R-:W-:Y:S02]  /*1bd0*/  VIADD R3, R3, 0x1 ;  /* 0x0000000103037836 */ /* 0x000fe40000000000 */
[----:B------:R-:W-:Y:S01]  /*1be0*/  UISETP.NE.AND UP0, UPT, UR8, 0x12, UPT ;  /* 0x000000120800788c */ /* 0x000fe2000bf05270 */
[----:B------:R-:W-:Y:S02]  /*1bf0*/  VIADD R0, R0, 0xffffffff ;  /* 0xffffffff00007836 */ /* 0x000fe40000000000 */
[C---:B------:R-:W-:Y:S01]  /*1c00*/  ISETP.NE.AND P1, PT, R3.reuse, 0x12, PT ;  /* 0x000000120300780c */ /* 0x040fe20003f25270 */
[----:B------:R-:W-:Y:S02]  /*1c10*/  USEL UR4, URZ, 0x1, UP0 ;  /* 0x000000013f047887 */ /* 0x000fe40008000000 */
[----:B------:R-:W-:Y:S01]  /*1c20*/  USEL UR8, UR8, URZ, UP0 ;  /* 0x0000003f08087287 */ /* 0x000fe20008000000 */
[----:B------:R-:W-:-:S03]  /*1c30*/  SEL R3, R3, RZ, P1 ;  /* 0x000000ff03037207 */ /* 0x000fc60000800000 */
[----:B------:R-:W-:Y:S01]  /*1c40*/  LOP3.LUT R7, R7, UR4, RZ, 0x3c, !PT ;  /* 0x0000000407077c12 */ /* 0x000fe2000f8e3cff */
[----:B------:R-:W-:Y:S07]  /*1c50*/  @P2 BRA `(.L_x_30) ;  /* 0xfffffffc00382947 */ /* 0x000fee000383ffff */
.L_x_23:
[----:B------:R-:W2:Y:S02]  /*1c60*/  LDC R0, c[0x0][0x28c] ;  /* 0x0000a300ff007b82 */ /* 0x000ea40000000800 */
[----:B--2---:R-:W-:-:S13]  /*1c70*/  ISETP.GE.AND P1, PT, R0, 0x1, PT ;  /* 0x000000010000780c */ /* 0x004fda0003f26270 */
[----:B------:R-:W-:Y:S05]  /*1c80*/  @!P1 BRA `(.L_x_31) ;  /* 0x0000000000509947 */ /* 0x000fea0003800000 */
[----:B------:R-:W-:Y:S05]  /*1c90*/  @!P0 BRA `(.L_x_32) ;  /* 0x0000000000048947 */ /* 0x000fea0003800000 */
[----:B------:R-:W-:Y:S01]  /*1ca0*/  BPT.TRAP 0x1 ;  /* 0x000000040000795c */ /* 0x000fe20000300000 */
.L_x_32:
[----:B------:R-:W-:Y:S01]  /*1cb0*/  ISETP.NE.AND P0, PT, R23, RZ, PT ;  /* 0x000000ff1700720c */ /* 0x000fe20003f05270 */
[----:B------:R-:W-:Y:S01]  /*1cc0*/  BSSY B0, `(.L_x_33) ;  /* 0x000000e000007945 */ /* 0x000fe20003800000 */
[----:B------:R-:W-:-:S11]  /*1cd0*/  ISETP.GT.U32.AND P1, PT, R19, 0x1, PT ;  /* 0x000000011300780c */ /* 0x000fd60003f24070 */
[----:B------:R-:W-:Y:S05]  /*1ce0*/  @!P0 BRA `(.L_x_34) ;  /* 0x00000000002c8947 */ /* 0x000fea0003800000 */
[----:B------:R-:W-:-:S04]  /*1cf0*/  UISETP.LT.AND UP0, UPT, UR40, 0x1, UPT ;  /* 0x000000012800788c */ /* 0x000fc8000bf01270 */
[----:B------:R-:W-:-:S04]  /*1d00*/  USEL UR6, UR40, 0x1, UP0 ;  /* 0x0000000128067887 */ /* 0x000fc80008000000 */
[----:B------:R-:W-:-:S04]  /*1d10*/  UIADD3 UR6, UR39, UR40, -UR6 ;  /* 0x0000002827067290 */ /* 0x000fc8000fffe806 */
[----:B------:R-:W-:-:S04]  /*1d20*/  UIMAD.WIDE.U32 UR4, UR6, 0x38e38e39, URZ ;  /* 0x38e38e39060478a5 */ /* 0x000fc8000f8e003f */
[----:B------:R-:W-:-:S04]  /*1d30*/  USHF.R.U32.HI UR4, URZ, 0x2, UR5 ;  /* 0x000000023f047899 */ /* 0x000fc80008011605 */
[----:B------:R-:W-:-:S06]  /*1d40*/  UIMAD UR6, UR4, -0x12, UR6 ;  /* 0xffffffee040678a4 */ /* 0x000fcc000f8e0206 */
[----:B------:R-:W-:-:S04]  /*1d50*/  IMAD.U32 R3, RZ, RZ, UR6 ;  /* 0x00000006ff037e24 */ /* 0x000fc8000f8e00ff */
[----:B------:R-:W-:-:S04]  /*1d60*/  IMAD R0, R3, 0x8, R6 ;  /* 0x0000000803007824 */ /* 0x000fc800078e0206 */
[----:B------:R-:W-:-:S05]  /*1d70*/  VIADD R3, R0, 0x90 ;  /* 0x0000009000037836 */ /* 0x000fca0000000000 */
[----:B------:R-:W-:-:S04]  /*1d80*/  PRMT R3, R22, 0x654, R3 ;  /* 0x0000065416037816 */ /* 0x000fc80000000003 */
[----:B------:R2:W-:Y:S03]  /*1d90*/  SYNCS.ARRIVE.TRANS64.RED.A1T0 RZ, [R3+URZ], RZ ;  /* 0x000000ff03ff79a7 */ /* 0x0005e6000810043f */
.L_x_34:
[----:B------:R-:W-:Y:S05]  /*1da0*/  BSYNC B0 ;  /* 0x0000000000007941 */ /* 0x000fea0003800000 */
.L_x_33:
[----:B------:R-:W-:Y:S05]  /*1db0*/  @P1 BRA `(.L_x_31) ;  /* 0x0000000000041947 */ /* 0x000fea0003800000 */
[----:B------:R-:W-:Y:S01]  /*1dc0*/  BPT.TRAP 0x1 ;  /* 0x000000040000795c */ /* 0x000fe20000300000 */
.L_x_31:
[----:B------:R-:W3:Y:S01]  /*1dd0*/  LDC R6, c[0x0][0x288] ;  /* 0x0000a200ff067b82 */ /* 0x000ee20000000800 */
[--C-:B------:R-:W-:Y:S01]  /*1de0*/  SHF.R.U32.HI R0, RZ, 0x2, R18.reuse ;  /* 0x00000002ff007819 */ /* 0x100fe20000011612 */
[----:B------:R-:W-:Y:S01]  /*1df0*/  IMAD.SHL.U32 R61, R61, 0x40, RZ ;  /* 0x000000403d3d7824 */ /* 0x000fe200078e00ff */
[----:B01----:R-:W-:Y:S01]  /*1e00*/  SHF.R.U32.HI R5, RZ, 0x7, R18 ;  /* 0x00000007ff057819 */ /* 0x003fe20000011612 */
[----:B------:R-:W-:Y:S01]  /*1e10*/  UIADD3 UR39, UR40, UR39, URZ ;  /* 0x0000002728277290 */ /* 0x000fe2000fffe03f */
[----:B--2---:R-:W-:Y:S01]  /*1e20*/  LOP3.LUT R3, R0, 0x7, RZ, 0xc0, !PT ;  /* 0x0000000700037812 */ /* 0x004fe200078ec0ff */
[C---:B------:R-:W-:Y:S01]  /*1e30*/  IMAD.SHL.U32 R10, R18.reuse, 0x2, RZ ;  /* 0x00000002120a7824 */ /* 0x040fe200078e00ff */
[----:B------:R-:W-:Y:S01]  /*1e40*/  LOP3.LUT R0, R5, 0x1, RZ, 0xc0, !PT ;  /* 0x0000000105007812 */ /* 0x000fe200078ec0ff */
[----:B------:R-:W-:Y:S01]  /*1e50*/  UISETP.GT.U32.AND UP0, UPT, UR39, 0x11, UPT ;  /* 0x000000112700788c */ /* 0x000fe2000bf04070 */
[C---:B------:R-:W-:Y:S01]  /*1e60*/  LOP3.LUT R5, R18.reuse, 0x3, RZ, 0xc0, !PT ;  /* 0x0000000312057812 */ /* 0x040fe200078ec0ff */
[----:B------:R-:W-:Y:S01]  /*1e70*/  ULDC UR7, c[0x0][0x284] ;  /* 0x0000a10000077ab9 */ /* 0x000fe20000000800 */
[----:B------:R-:W-:Y:S01]  /*1e80*/  LOP3.LUT R4, R18, 0x60, RZ, 0xc0, !PT ;  /* 0x0000006012047812 */ /* 0x000fe200078ec0ff */
[----:B------:R-:W-:Y:S01]  /*1e90*/  IMAD.SHL.U32 R8, R0, 0x40, RZ ;  /* 0x0000004000087824 */ /* 0x000fe200078e00ff */
[----:B------:R-:W-:Y:S01]  /*1ea0*/  UISETP.LT.U32.AND UP0, UPT, UR40, 0x12, UP0 ;  /* 0x000000122800788c */ /* 0x000fe20008701070 */
[----:B------:R-:W-:Y:S01]  /*1eb0*/  SHF.R.S32.HI R15, RZ, 0x1f, R59 ;  /* 0x0000001fff0f7819 */ /* 0x000fe2000001143b */
[----:B------:R-:W-:Y:S01]  /*1ec0*/  UISETP.GE.U32.AND UP1, UPT, UR40, 0x12, UPT ;  /* 0x000000122800788c */ /* 0x000fe2000bf26070 */
[----:B------:R-:W-:Y:S01]  /*1ed0*/  SHF.R.U32.HI R4, RZ, 0x1, R4 ;  /* 0x00000001ff047819 */ /* 0x000fe20000011604 */
[----:B------:R-:W-:Y:S01]  /*1ee0*/  ULDC.64 UR8, c[0x0][0x5d0] ;  /* 0x0001740000087ab9 */ /* 0x000fe20000000a00 */
[C---:B------:R-:W-:Y:S01]  /*1ef0*/  LOP3.LUT R10, R61.reuse, 0x6, R10, 0xf8, !PT ;  /* 0x000000063d0a7812 */ /* 0x040fe200078ef80a */
[----:B------:R-:W-:Y:S01]  /*1f00*/  UIMAD.WIDE.U32 UR4, UR39, 0x38e38e39, URZ ;  /* 0x38e38e39270478a5 */ /* 0x000fe2000f8e003f */
[--C-:B------:R-:W-:Y:S01]  /*1f10*/  IADD3 R7, RZ, -R4, -R3.reuse ;  /* 0x80000004ff077210 */ /* 0x100fe20007ffe803 */
[----:B------:R-:W-:Y:S01]  /*1f20*/  USEL UR6, URZ, 0x1, !UP0 ;  /* 0x000000013f067887 */ /* 0x000fe2000c000000 */
[----:B------:R-:W-:Y:S01]  /*1f30*/  LOP3.LUT R3, R8, 0x40, R3, 0xe2, !PT ;  /* 0x0000004008037812 */ /* 0x000fe200078ee203 */
[C---:B------:R-:W-:Y:S01]  /*1f40*/  IMAD.WIDE R8, R60.reuse, 0x80, RZ ;  /* 0x000000803c087825 */ /* 0x040fe200078e02ff */
[----:B---3--:R-:W-:Y:S01]  /*1f50*/  ISETP.GE.AND P0, PT, R61, R6, PT ;  /* 0x000000063d00720c */ /* 0x008fe20003f06270 */
[----:B------:R-:W-:Y:S01]  /*1f60*/  USHF.R.U32.HI UR4, URZ, 0x2, UR5 ;  /* 0x000000023f047899 */ /* 0x000fe20008011605 */
[----:B------:R-:W-:Y:S01]  /*1f70*/  SHF.R.S32.HI R11, RZ, 0x1f, R10 ;  /* 0x0000001fff0b7819 */ /* 0x000fe2000001140a */
[----:B------:R-:W-:Y:S01]  /*1f80*/  IMAD R12, R5, -0x2, R6 ;  /* 0xfffffffe050c7824 */ /* 0x000fe200078e0206 */
[----:B------:R-:W-:Y:S01]  /*1f90*/  ULOP3.LUT UR38, UR38, UR6, URZ, 0x3c, !UPT ;  /* 0x0000000626267292 */ /* 0x000fe2000f8e3c3f */
[----:B------:R-:W-:Y:S01]  /*1fa0*/  IMAD.SHL.U32 R5, R60, 0x80, RZ ;  /* 0x000000803c057824 */ /* 0x000fe200078e00ff */
[----:B------:R-:W-:Y:S01]  /*1fb0*/  LOP3.LUT R73, R8, R3, R4, 0xfe, !PT ;  /* 0x0000000308497212 */ /* 0x000fe200078efe04 */
[----:B------:R-:W-:Y:S01]  /*1fc0*/  IMAD R6, R15, UR8, RZ ;  /* 0x000000080f067c24 */ /* 0x000fe2000f8e02ff */
[----:B------:R-:W-:Y:S01]  /*1fd0*/  UIMAD UR39, UR4, -0x12, UR39 ;  /* 0xffffffee042778a4 */ /* 0x000fe2000f8e0227 */
[----:B------:R-:W-:Y:S01]  /*1fe0*/  IMAD R0, R0, -0x40, R7 ;  /* 0xffffffc000007824 */ /* 0x000fe200078e0207 */
[----:B------:R-:W-:Y:S01]  /*1ff0*/  ISETP.GE.OR P0, PT, R5, UR7, P0 ;  /* 0x0000000705007c0c */ /* 0x000fe20008706670 */
[C---:B------:R-:W-:Y:S01]  /*2000*/  IMAD R13, R59.reuse, UR9, R6 ;  /* 0x000000093b0d7c24 */ /* 0x040fe2000f8e0206 */
[----:B------:R-:W-:Y:S01]  /*2010*/  @UP1 ULOP3.LUT UR38, UR38, 0x1, UR4, 0x78, !UPT ;  /* 0x0000000126261892 */ /* 0x000fe2000f8e7804 */
[----:B------:R-:W-:Y:S01]  /*2020*/  IMAD.WIDE.U32 R6, R59, UR8, R10 ;  /* 0x000000083b067c25 */ /* 0x000fe2000f8e000a */
[----:B------:R-:W-:-:S03]  /*2030*/  IADD3 R3, -R5, UR7, R0 ;  /* 0x0000000705037c10 */ /* 0x000fc6000fffe100 */
[----:B------:R-:W-:Y:S02]  /*2040*/  IMAD.IADD R7, R7, 0x1, R13 ;  /* 0x0000000107077824 */ /* 0x000fe400078e020d */
[----:B------:R-:W-:Y:S02]  /*2050*/  IMAD.IADD R4, R12, 0x1, -R61 ;  /* 0x000000010c047824 */ /* 0x000fe400078e0a3d */
[----:B------:R-:W-:Y:S02]  /*2060*/  IMAD.MOV.U32 R0, RZ, RZ, -0x1 ;  /* 0xffffffffff007424 */ /* 0x000fe400078e00ff */
[----:B------:R-:W-:Y:S05]  /*2070*/  @P0 BRA `(.L_x_35) ;  /* 0x0000002000a40947 */ /* 0x000fea0003800000 */
[----:B------:R-:W0:Y:S01]  /*2080*/  LDC.64 R66, c[0x0][0x5c8] ;  /* 0x00017200ff427b82 */ /* 0x000e220000000a00 */
[----:B-----5:R-:W-:Y:S01]  /*2090*/  FSETP.NEU.AND P0, PT, R57, RZ, PT ;  /* 0x000000ff3900720b */ /* 0x020fe20003f0d000 */
[----:B------:R-:W-:Y:S01]  /*20a0*/  BSSY B0, `(.L_x_35) ;  /* 0x0000226000007945 */ /* 0x000fe20003800000 */
[----:B------:R-:W-:-:S04]  /*20b0*/  ISETP.GT.AND P2, PT, R4, RZ, PT ;  /* 0x000000ff0400720c */ /* 0x000fc80003f44270 */
[----:B------:R-:W-:Y:S01]  /*20c0*/  ISETP.GT.AND P1, PT, R3, RZ, P2 ;  /* 0x000000ff0300720c */ /* 0x000fe20001724270 */
[-C--:B0-----:R-:W-:Y:S02]  /*20d0*/  IMAD R12, R9, R66.reuse, RZ ;  /* 0x00000042090c7224 */ /* 0x081fe400078e02ff */
[----:B------:R-:W-:-:S04]  /*20e0*/  IMAD.WIDE.U32 R60, R73, R66, R6 ;  /* 0x00000042493c7225 */ /* 0x000fc800078e0006 */
[----:B------:R-:W-:-:S04]  /*20f0*/  IMAD R5, R73, R67, R12 ;  /* 0x0000004349057224 */ /* 0x000fc800078e020c */
[----:B------:R-:W-:Y:S01]  /*2100*/  IMAD.IADD R75, R61, 0x1, R5 ;  /* 0x000000013d4b7824 */ /* 0x000fe200078e0205 */
[----:B------:R-:W-:Y:S06]  /*2110*/  @!P0 BRA `(.L_x_36) ;  /* 0x0000001400e88947 */ /* 0x000fec0003800000 */
[----:B------:R-:W0:Y:S01]  /*2120*/  LDC.64 R64, c[0x0][0x5b8] ;  /* 0x00016e00ff407b82 */ /* 0x000e220000000a00 */
[----:B------:R-:W-:-:S07]  /*2130*/  ULDC.64 UR4, c[0x0][0x5c0] ;  /* 0x0001700000047ab9 */ /* 0x000fce0000000a00 */
[----:B------:R-:W1:Y:S08]  /*2140*/  LDC.64 R68, c[0x0][0x5b0] ;  /* 0x00016c00ff447b82 */ /* 0x000e700000000a00 */
[----:B------:R-:W2:Y:S01]  /*2150*/  LDC.64 R70, c[0x0][0x5a8] ;  /* 0x00016a00ff467b82 */ /* 0x000ea20000000a00 */
[-C--:B0-----:R-:W-:Y:S02]  /*2160*/  IMAD R6, R15, R64.reuse, RZ ;  /* 0x000000400f067224 */ /* 0x081fe400078e02ff */
[----:B------:R-:W-:-:S04]  /*2170*/  IMAD.WIDE.U32 R62, R59, R64, R10 ;  /* 0x000000403b3e7225 */ /* 0x000fc800078e000a */
[----:B------:R-:W-:Y:S02]  /*2180*/  IMAD R61, R59, R65, R6 ;  /* 0x000000413b3d7224 */ /* 0x000fe400078e0206 */
[-C--:B-1----:R-:W-:Y:S02]  /*2190*/  IMAD R8, R9, R68.reuse, RZ ;  /* 0x0000004409087224 */ /* 0x082fe400078e02ff */
[----:B------:R-:W-:Y:S02]  /*21a0*/  IMAD.IADD R13, R63, 0x1, R61 ;  /* 0x000000013f0d7824 */ /* 0x000fe400078e023d */
[----:B------:R-:W-:Y:S02]  /*21b0*/  IMAD.MOV.U32 R12, RZ, RZ, R62 ;  /* 0x000000ffff0c7224 */ /* 0x000fe400078e003e */
[C---:B------:R-:W-:Y:S02]  /*21c0*/  IMAD R65, R73.reuse, R69, R8 ;  /* 0x0000004549417224 */ /* 0x040fe400078e0208 */
[----:B------:R-:W-:-:S04]  /*21d0*/  IMAD.WIDE.U32 R6, R73, R68, R12 ;  /* 0x0000004449067225 */ /* 0x000fc800078e000c */
[----:B------:R-:W-:Y:S01]  /*21e0*/  IMAD.IADD R5, R7, 0x1, R65 ;  /* 0x0000000107057824 */ /* 0x000fe200078e0241 */
[----:B--2---:R-:W-:-:S04]  /*21f0*/  LEA R14, P0, R6, R70, 0x1 ;  /* 0x00000046060e7211 */ /* 0x004fc800078008ff */
[----:B------:R-:W-:-:S05]  /*2200*/  LEA.HI.X R15, R6, R71, R5, 0x1, P0 ;  /* 0x00000047060f7211 */ /* 0x000fca00000f0c05 */
[----:B------:R0:W2:Y:S01]  /*2210*/  @P1 LDG.E.LTC128B.U16 R5, desc[UR36][R14.64] ;  /* 0x000000240e051981 */ /* 0x0000a2000c1e1520 */
[----:B------:R-:W-:Y:S01]  /*2220*/  IMAD.WIDE.U32 R6, R73, R68, R10 ;  /* 0x0000004449067225 */ /* 0x000fe200078e000a */
[----:B------:R-:W-:Y:S03]  /*2230*/  BSSY B1, `(.L_x_37) ;  /* 0x0000013000017945 */ /* 0x000fe60003800000 */
[----:B------:R-:W-:Y:S02]  /*2240*/  IMAD.IADD R7, R65, 0x1, R7 ;  /* 0x0000000141077824 */ /* 0x000fe400078e0207 */
[----:B------:R-:W-:Y:S01]  /*2250*/  IMAD.WIDE.U32 R20, R59, R64, R6 ;  /* 0x000000403b147225 */ /* 0x000fe200078e0006 */
[----:B0-----:R-:W-:-:S03]  /*2260*/  SHF.L.U64.HI R15, R68, 0x3, R69 ;  /* 0x00000003440f7819 */ /* 0x001fc60000010245 */
[----:B------:R-:W-:Y:S01]  /*2270*/  IMAD.IADD R7, R61, 0x1, R21 ;  /* 0x000000013d077824 */ /* 0x000fe200078e0215 */
[----:B------:R-:W-:Y:S01]  /*2280*/  LEA R6, P4, R20, R70, 0x1 ;  /* 0x0000004614067211 */ /* 0x000fe200078808ff */
[----:B------:R-:W-:-:S03]  /*2290*/  IMAD.SHL.U32 R14, R68, 0x8, RZ ;  /* 0x00000008440e7824 */ /* 0x000fc600078e00ff */
[----:B------:R-:W-:Y:S01]  /*22a0*/  LEA.HI.X R7, R20, R71, R7, 0x1, P4 ;  /* 0x0000004714077211 */ /* 0x000fe200020f0c07 */
[----:B--2---:R-:W-:-:S05]  /*22b0*/  HADD2.F32 R8, -RZ, R5.H0_H0 ;  /* 0x20000005ff087230 */ /* 0x004fca0000004100 */
[----:B------:R-:W-:Y:S01]  /*22c0*/  FMUL R9, R8, R57 ;  /* 0x0000003908097220 */ /* 0x000fe20000400000 */
[----:B------:R-:W-:-:S03]  /*22d0*/  LEA R8, P0, R60, UR4, 0x1 ;  /* 0x000000043c087c11 */ /* 0x000fc6000f8008ff */
[----:B------:R-:W-:Y:S01]  /*22e0*/  FFMA R24, R24, R56, R9 ;  /* 0x0000003818187223 */ /* 0x000fe20000000009 */
[----:B------:R-:W-:Y:S02]  /*22f0*/  LEA.HI.X R9, R60, UR5, R75, 0x1, P0 ;  /* 0x000000053c097c11 */ /* 0x000fe400080f0c4b */
[----:B------:R-:W-:Y:S02]  /*2300*/  ISETP.GT.AND P0, PT, R4, 0x1, PT ;  /* 0x000000010400780c */ /* 0x000fe40003f04270 */
[----:B------:R-:W-:Y:S02]  /*2310*/  F2FP.F16.F32.PACK_AB R24, RZ, R24 ;  /* 0x00000018ff18723e */ /* 0x000fe400000000ff */
[----:B------:R-:W-:-:S03]  /*2320*/  ISETP.GT.AND P3, PT, R3, RZ, P0 ;  /* 0x000000ff0300720c */ /* 0x000fc60000764270 */
[----:B------:R0:W-:Y:S10]  /*2330*/  @P1 STG.E.U16 desc[UR36][R8.64], R24 ;  /* 0x0000001808001986 */ /* 0x0001f4000c101524 */
[----:B------:R-:W-:Y:S05]  /*2340*/  @!P3 BRA `(.L_x_38) ;  /* 0x000000000004b947 */ /* 0x000fea0003800000 */
[----:B------:R1:W5:Y:S02]  /*2350*/  LDG.E.LTC128B.U16 R5, desc[UR36][R6.64+0x2] ;  /* 0x0000022406057981 */ /* 0x000364000c1e1520 */
.L_x_38:
[----:B------:R-:W-:Y:S05]  /*2360*/  BSYNC B1 ;  /* 0x0000000000017941 */ /* 0x000fea0003800000 */
.L_x_37:
[----:B-----5:R-:W-:Y:S01]  /*2370*/  HADD2.F32 R12, -RZ, R5.H0_H0 ;  /* 0x20000005ff0c7230 */ /* 0x020fe20000004100 */
[----:B------:R-:W-:Y:S01]  /*2380*/  ISETP.GT.AND P2, PT, R3, 0x8, P2 ;  /* 0x000000080300780c */ /* 0x000fe20001744270 */
[----:B------:R-:W-:Y:S01]  /*2390*/  IMAD.WIDE.U32 R20, R73, R68, R14 ;  /* 0x0000004449147225 */ /* 0x000fe200078e000e */
[----:B0-----:R-:W-:-:S03]  /*23a0*/  PRMT R24, R5, 0x7610, R24 ;  /* 0x0000761005187816 */ /* 0x001fc60000000018 */
[----:B------:R-:W-:Y:S01]  /*23b0*/  FMUL R12, R12, R57 ;  /* 0x000000390c0c7220 */ /* 0x000fe20000400000 */
[----:B------:R-:W-:Y:S01]  /*23c0*/  IMAD.IADD R65, R65, 0x1, R21 ;  /* 0x0000000141417824 */ /* 0x000fe200078e0215 */
[----:B------:R-:W-:Y:S02]  /*23d0*/  IADD3 R62, P1, R62, R20, RZ ;  /* 0x000000143e3e7210 */ /* 0x000fe40007f3e0ff */
[----:B------:R-:W-:-:S03]  /*23e0*/  FFMA R12, R25, R56, R12 ;  /* 0x00000038190c7223 */ /* 0x000fc6000000000c */
[----:B------:R-:W-:Y:S01]  /*23f0*/  IMAD.X R13, R65, 0x1, R13, P1 ;  /* 0x00000001410d7824 */ /* 0x000fe200008e060d */
[C---:B------:R-:W-:Y:S02]  /*2400*/  LEA R14, P1, R62.reuse, R70, 0x1 ;  /* 0x000000463e0e7211 */ /* 0x040fe400078208ff */
[----:B------:R-:W-:Y:S02]  /*2410*/  F2FP.F16.F32.PACK_AB R12, RZ, R12 ;  /* 0x0000000cff0c723e */ /* 0x000fe400000000ff */
[----:B------:R-:W-:Y:S02]  /*2420*/  LEA.HI.X R15, R62, R71, R13, 0x1, P1 ;  /* 0x000000473e0f7211 */ /* 0x000fe400008f0c0d */
[----:B------:R-:W-:-:S05]  /*2430*/  PRMT R21, R12, 0x7610, R21 ;  /* 0x000076100c157816 */ /* 0x000fca0000000015 */
[----:B------:R0:W-:Y:S04]  /*2440*/  @P3 STG.E.U16 desc[UR36][R8.64+0x2], R21 ;  /* 0x0000021508003986 */ /* 0x0001e8000c101524 */
[----:B------:R-:W2:Y:S01]  /*2450*/  @P2 LDG.E.LTC128B.U16 R24, desc[UR36][R14.64] ;  /* 0x000000240e182981 */ /* 0x000ea2000c1e1520 */
[----:B------:R-:W-:Y:S01]  /*2460*/  IADD3 R20, P1, R10, R20, RZ ;  /* 0x000000140a147210 */ /* 0x000fe20007f3e0ff */
[----:B------:R-:W-:Y:S01]  /*2470*/  BSSY B1, `(.L_x_39) ;  /* 0x0000011000017945 */ /* 0x000fe20003800000 */
[C---:B------:R-:W-:Y:S02]  /*2480*/  SHF.L.U64.HI R13, R66.reuse, 0x4, R67 ;  /* 0x00000004420d7819 */ /* 0x040fe40000010243 */
[----:B------:R-:W-:Y:S01]  /*2490*/  ISETP.GT.AND P0, PT, R3, 0x8, P0 ;  /* 0x000000080300780c */ /* 0x000fe20000704270 */
[----:B0-----:R-:W-:Y:S01]  /*24a0*/  IMAD.X R21, R11, 0x1, R65, P1 ;  /* 0x000000010b157824 */ /* 0x001fe200008e0641 */
[----:B------:R-:W-:Y:S01]  /*24b0*/  LEA R12, P1, R66, R8, 0x4 ;  /* 0x00000008420c7211 */ /* 0x000fe200078220ff */
[----:B------:R-:W-:-:S04]  /*24c0*/  IMAD.WIDE.U32 R20, R59, R64, R20 ;  /* 0x000000403b147225 */ /* 0x000fc800078e0014 */
[----:B------:R-:W-:Y:S02]  /*24d0*/  IMAD.X R13, R13, 0x1, R9, P1 ;  /* 0x000000010d0d7824 */ /* 0x000fe400008e0609 */
[----:B------:R-:W-:Y:S02]  /*24e0*/  IMAD.IADD R11, R61, 0x1, R21 ;  /* 0x000000013d0b7824 */ /* 0x000fe400078e0215 */
[----:B--2---:R-:W-:-:S05]  /*24f0*/  HADD2.F32 R10, -RZ, R24.H0_H0 ;  /* 0x20000018ff0a7230 */ /* 0x004fca0000004100 */
[----:B------:R-:W-:Y:S01]  /*2500*/  FMUL R5, R10, R57 ;  /* 0x000000390a057220 */ /* 0x000fe20000400000 */
[----:B------:R-:W-:-:S03]  /*2510*/  LEA R10, P3, R20, R70, 0x1 ;  /* 0x00000046140a7211 */ /* 0x000fc600078608ff */
[----:B------:R-:W-:Y:S01]  /*2520*/  FFMA R5, R26, R56, R5 ;  /* 0x000000381a057223 */ /* 0x000fe20000000005 */
[----:B------:R-:W-:-:S04]  /*2530*/  LEA.HI.X R11, R20, R71, R11, 0x1, P3 ;  /* 0x00000047140b7211 */ /* 0x000fc800018f0c0b */
[----:B------:R-:W-:-:S05]  /*2540*/  F2FP.F16.F32.PACK_AB R5, RZ, R5 ;  /* 0x00000005ff05723e */ /* 0x000fca00000000ff */
[----:B------:R0:W-:Y:S01]  /*2550*/  @P2 STG.E.U16 desc[UR36][R12.64], R5 ;  /* 0x000000050c002986 */ /* 0x0001e2000c101524 */
[----:B------:R-:W-:Y:S05]  /*2560*/  @!P0 BRA `(.L_x_40) ;  /* 0x0000000000048947 */ /* 0x000fea0003800000 */
[----:B------:R2:W5:Y:S02]  /*2570*/  LDG.E.LTC128B.U16 R24, desc[UR36][R10.64+0x2] ;  /* 0x000002240a187981 */ /* 0x000564000c1e1520 */
.L_x_40:
[----:B------:R-:W-:Y:S05]  /*2580*/  BSYNC B1 ;  /* 0x0000000000017941 */ /* 0x000fea0003800000 */
.L_x_39:
[----:B-----5:R-:W-:Y:S01]  /*2590*/  HADD2.F32 R14, -RZ, R24.H0_H0 ;  /* 0x20000018ff0e7230 */ /* 0x020fe20000004100 */
[----:B------:R-:W-:Y:S01]  /*25a0*/  ISETP.GT.AND P1, PT, R4, 0x8, PT ;  /* 0x000000080400780c */ /* 0x000fe20003f24270 */
[----:B------:R-:W-:Y:S03]  /*25b0*/  BSSY B1, `(.L_x_41) ;  /* 0x0000008000017945 */ /* 0x000fe60003800000 */
[----:B------:R-:W-:Y:S01]  /*25c0*/  FMUL R14, R14, R57 ;  /* 0x000000390e0e7220 */ /* 0x000fe20000400000 */
[----:B------:R-:W-:-:S03]  /*25d0*/  ISETP.GT.AND P2, PT, R3, RZ, P1 ;  /* 0x000000ff0300720c */ /* 0x000fc60000f44270 */
[----:B------:R-:W-:-:S05]  /*25e0*/  FFMA R14, R27, R56, R14 ;  /* 0x000000381b0e7223 */ /* 0x000fca000000000e */
[----:B------:R-:W-:-:S05]  /*25f0*/  F2FP.F16.F32.PACK_AB R14, RZ, R14 ;  /* 0x0000000eff0e723e */ /* 0x000fca00000000ff */
[----:B------:R3:W-:Y:S01]  /*2600*/  @P0 STG.E.U16 desc[UR36][R12.64+0x2], R14 ;  /* 0x0000020e0c000986 */ /* 0x0007e2000c101524 */
[----:B------:R-:W-:Y:S05]  /*2610*/  @!P2 BRA `(.L_x_42) ;  /* 0x000000000004a947 */ /* 0x000fea0003800000 */
[----:B------:R4:W5:Y:S02]  /*2620*/  LDG.E.LTC128B.U16 R24, desc[UR36][R6.64+0x10] ;  /* 0x0000102406187981 */ /* 0x000964000c1e1520 */
.L_x_42:
[----:B------:R-:W-:Y:S05]  /*2630*/  BSYNC B1 ;  /* 0x0000000000017941 */ /* 0x000fea0003800000 */
.L_x_41:
[----:B---3-5:R-:W-:Y:S01]  /*2640*/  HADD2.F32 R14, -RZ, R24.H0_H0 ;  /* 0x20000018ff0e7230 */ /* 0x028fe20000004100 */
[----:B------:R-:W-:Y:S01]  /*2650*/  ISETP.GT.AND P0, PT, R4, 0x9, PT ;  /* 0x000000090400780c */ /* 0x000fe20003f04270 */
[----:B------:R-:W-:Y:S03]  /*2660*/  BSSY B1, `(.L_x_43) ;  /* 0x0000008000017945 */ /* 0x000fe60003800000 */
[----:B0-----:R-:W-:Y:S01]  /*2670*/  FMUL R5, R14, R57 ;  /* 0x000000390e057220 */ /* 0x001fe20000400000 */
[----:B------:R-:W-:-:S03]  /*2680*/  ISETP.GT.AND P3, PT, R3, RZ, P0 ;  /* 0x000000ff0300720c */ /* 0x000fc60000764270 */
[----:B------:R-:W-:-:S05]  /*2690*/  FFMA R5, R28, R56, R5 ;  /* 0x000000381c057223 */ /* 0x000fca0000000005 */
[----:B------:R-:W-:-:S05]  /*26a0*/  F2FP.F16.F32.PACK_AB R5, RZ, R5 ;  /* 0x00000005ff05723e */ /* 0x000fca00000000ff */
[----:B------:R0:W-:Y:S01]  /*26b0*/  @P2 STG.E.U16 desc[UR36][R8.64+0x10], R5 ;  /* 0x0000100508002986 */ /* 0x0001e2000c101524 */
[----:B------:R-:W-:Y:S05]  /*26c0*/  @!P3 BRA `(.L_x_44) ;  /* 0x000000000004b947 */ /* 0x000fea0003800000 */
[----:B------:R3:W5:Y:S02]  /*26d0*/  LDG.E.LTC128B.U16 R24, desc[UR36][R6.64+0x12] ;  /* 0x0000122406187981 */ /* 0x000764000c1e1520 */
.L_x_44:
[----:B------:R-:W-:Y:S05]  /*26e0*/  BSYNC B1 ;  /* 0x0000000000017941 */ /* 0x000fea0003800000 */
.L_x_43:
[----:B-----5:R-:W-:Y:S01]  /*26f0*/  HADD2.F32 R14, -RZ, R24.H0_H0 ;  /* 0x20000018ff0e7230 */ /* 0x020fe20000004100 */
[----:B------:R-:W-:Y:S01]  /*2700*/  ISETP.GT.AND P1, PT, R3, 0x8, P1 ;  /* 0x000000080300780c */ /* 0x000fe20000f24270 */
[----:B------:R-:W-:Y:S03]  /*2710*/  BSSY B1, `(.L_x_45) ;  /* 0x0000007000017945 */ /* 0x000fe60003800000 */
[----:B------:R-:W-:-:S04]  /*2720*/  FMUL R14, R14, R57 ;  /* 0x000000390e0e7220 */ /* 0x000fc80000400000 */
[----:B------:R-:W-:-:S05]  /*2730*/  FFMA R14, R29, R56, R14 ;  /* 0x000000381d0e7223 */ /* 0x000fca000000000e */
[----:B------:R-:W-:-:S05]  /*2740*/  F2FP.F16.F32.PACK_AB R14, RZ, R14 ;  /* 0x0000000eff0e723e */ /* 0x000fca00000000ff */
[----:B------:R0:W-:Y:S01]  /*2750*/  @P3 STG.E.U16 desc[UR36][R8.64+0x12], R14 ;  /* 0x0000120e08003986 */ /* 0x0001e2000c101524 */
[----:B------:R-:W-:Y:S05]  /*2760*/  @!P1 BRA `(.L_x_46) ;  /* 0x0000000000049947 */ /* 0x000fea0003800000 */
[----:B------:R0:W5:Y:S02]  /*2770*/  LDG.E.LTC128B.U16 R24, desc[UR36][R10.64+0x10] ;  /* 0x000010240a187981 */ /* 0x000164000c1e1520 */
.L_x_46:
[----:B------:R-:W-:Y:S05]  /*2780*/  BSYNC B1 ;  /* 0x0000000000017941 */ /* 0x000fea0003800000 */
.L_x_45:
[----:B0----5:R-:W-:Y:S01]  /*2790*/  HADD2.F32 R14, -RZ, R24.H0_H0 ;  /* 0x20000018ff0e7230 */ /* 0x021fe20000004100 */
        /* <DEDUP_REMOVED lines=8> */
.L_x_48:
[----:B------:R-:W-:Y:S05]  /*2820*/  BSYNC B1 ;  /* 0x0000000000017941 */ /* 0x000fea0003800000 */
.L_x_47:
        /* <DEDUP_REMOVED lines=10> */
.L_x_50:
[----:B------:R-:W-:Y:S05]  /*28d0*/  BSYNC B1 ;  /* 0x0000000000017941 */ /* 0x000fea0003800000 */
.L_x_49:
[----:B0----5:R-:W-:Y:S01]  /*28e0*/  HADD2.F32 R14, -RZ, R24.H0_H0 ;  /* 0x20000018ff0e7230 */ /* 0x021fe20000004100 */
        /* <DEDUP_REMOVED lines=9> */
.L_x_52:
[----:B------:R-:W-:Y:S05]  /*2980*/  BSYNC B1 ;  /* 0x0000000000017941 */ /* 0x000fea0003800000 */
.L_x_51:
        /* <DEDUP_REMOVED lines=9> */
.L_x_54:
[----:B------:R-:W-:Y:S05]  /*2a20*/  BSYNC B1 ;  /* 0x0000000000017941 */ /* 0x000fea0003800000 */
.L_x_53:
        /* <DEDUP_REMOVED lines=9> */
.L_x_56:
[----:B------:R-:W-:Y:S05]  /*2ac0*/  BSYNC B1 ;  /* 0x0000000000017941 */ /* 0x000fea0003800000 */
.L_x_55:
        /* <DEDUP_REMOVED lines=10> */
.L_x_58:
[----:B------:R-:W-:Y:S05]  /*2b70*/  BSYNC B1 ;  /* 0x0000000000017941 */ /* 0x000fea0003800000 */
.L_x_57:
        /* <DEDUP_REMOVED lines=10> */
.L_x_60:
[----:B------:R-:W-:Y:S05]  /*2c20*/  BSYNC B1 ;  /* 0x0000000000017941 */ /* 0x000fea0003800000 */
.L_x_59:
        /* <DEDUP_REMOVED lines=9> */
.L_x_62:
[----:B------:R-:W-:Y:S05]  /*2cc0*/  BSYNC B1 ;  /* 0x0000000000017941 */ /* 0x000fea0003800000 */
.L_x_61:
        /* <DEDUP_REMOVED lines=9> */
.L_x_64:
[----:B------:R-:W-:Y:S05]  /*2d60*/  BSYNC B1 ;  /* 0x0000000000017941 */ /* 0x000fea0003800000 */
.L_x_63:
        /* <DEDUP_REMOVED lines=10> */
.L_x_66:
[----:B------:R-:W-:Y:S05]  /*2e10*/  BSYNC B1 ;  /* 0x0000000000017941 */ /* 0x000fea0003800000 */
.L_x_65:
        /* <DEDUP_REMOVED lines=10> */
.L_x_68:
[----:B------:R-:W-:Y:S05]  /*2ec0*/  BSYNC B1 ;  /* 0x0000000000017941 */ /* 0x000fea0003800000 */
.L_x_67:
        /* <DEDUP_REMOVED lines=9> */
.L_x_70:
[----:B------:R-:W-:Y:S05]  /*2f60*/  BSYNC B1 ;  /* 0x0000000000017941 */ /* 0x000fea0003800000 */
.L_x_69:
        /* <DEDUP_REMOVED lines=9> */
.L_x_72:
[----:B------:R-:W-:Y:S05]  /*3000*/  BSYNC B1 ;  /* 0x0000000000017941 */ /* 0x000fea0003800000 */
.L_x_71:
        /* <DEDUP_REMOVED lines=10> */
.L_x_74:
[----:B------:R-:W-:Y:S05]  /*30b0*/  BSYNC B1 ;  /* 0x0000000000017941 */ /* 0x000fea0003800000 */
.L_x_73:
        /* <DEDUP_REMOVED lines=10> */
.L_x_76:
[----:B------:R-:W-:Y:S05]  /*3160*/  BSYNC B1 ;  /* 0x0000000000017941 */ /* 0x000fea0003800000 */
.L_x_75:
        /* <DEDUP_REMOVED lines=9> */
.L_x_78:
[----:B------:R-:W-:Y:S05]  /*3200*/  BSYNC B1 ;  /* 0x0000000000017941 */ /* 0x000fea0003800000 */
.L_x_77:
        /* <DEDUP_REMOVED lines=9> */
.L_x_80:
[----:B------:R-:W-:Y:S05]  /*32a0*/  BSYNC B1 ;  /* 0x0000000000017941 */ /* 0x000fea0003800000 */
.L_x_79:
        /* <DEDUP_REMOVED lines=10> */
.L_x_82:
[----:B------:R-:W-:Y:S05]  /*3350*/  BSYNC B1 ;  /* 0x0000000000017941 */ /* 0x000fea0003800000 */
.L_x_81:
        /* <DEDUP_REMOVED lines=10> */
.L_x_84:
[----:B------:R-:W-:Y:S05]  /*3400*/  BSYNC B1 ;  /* 0x0000000000017941 */ /* 0x000fea0003800000 */
.L_x_83:
        /* <DEDUP_REMOVED lines=9> */
.L_x_86:
[----:B------:R-:W-:Y:S05]  /*34a0*/  BSYNC B1 ;  /* 0x0000000000017941 */ /* 0x000fea0003800000 */
.L_x_85:
        /* <DEDUP_REMOVED lines=9> */
.L_x_88:
[----:B------:R-:W-:Y:S05]  /*3540*/  BSYNC B1 ;  /* 0x0000000000017941 */ /* 0x000fea0003800000 */
.L_x_87:
        /* <DEDUP_REMOVED lines=10> */
.L_x_90:
[----:B------:R-:W-:Y:S05]  /*35f0*/  BSYNC B1 ;  /* 0x0000000000017941 */ /* 0x000fea0003800000 */
.L_x_89:
[----:B0----5:R-:W-:Y:S01]  /*3600*/  HADD2.F32 R14, -RZ, R24.H0_H0 ;  /* 0x20000018ff0e7230 */ /* 0x021fe20000004100 */
[----:B------:R-:W-:Y:S01]  /*3610*/  ISETP.GT.AND P0, PT, R4, 0x39, PT ;  /* 0x000000390400780c */ /* 0x000fe20003f04270 */
[----:B------:R-:W-:Y:S01]  /*3620*/  @P2 IMAD.MOV.U32 R4, RZ, RZ, R8 ;  /* 0x000000ffff042224 */ /* 0x000fe200078e0008 */
[----:B------:R-:W-:Y:S02]  /*3630*/  BSSY B1, `(.L_x_91) ;  /* 0x000000a000017945 */ /* 0x000fe40003800000 */
[----:B------:R-:W-:Y:S01]  /*3640*/  FMUL R5, R14, R57 ;  /* 0x000000390e057220 */ /* 0x000fe20000400000 */
[----:B------:R-:W-:-:S03]  /*3650*/  ISETP.GT.AND P3, PT, R3, RZ, P0 ;  /* 0x000000ff0300720c */ /* 0x000fc60000764270 */
[----:B------:R-:W-:-:S05]  /*3660*/  FFMA R5, R52, R56, R5 ;  /* 0x0000003834057223 */ /* 0x000fca0000000005 */
[----:B------:R-:W-:-:S04]  /*3670*/  F2FP.F16.F32.PACK_AB R5, RZ, R5 ;  /* 0x00000005ff05723e */ /* 0x000fc800000000ff */
[----:B------:R-:W-:Y:S01]  /*3680*/  PRMT R14, R5, 0x7610, R14 ;  /* 0x00007610050e7816 */ /* 0x000fe2000000000e */
[----:B------:R-:W-:-:S05]  /*3690*/  @P2 IMAD.MOV.U32 R5, RZ, RZ, R9 ;  /* 0x000000ffff052224 */ /* 0x000fca00078e0009 */
[----:B------:R0:W-:Y:S01]  /*36a0*/  @P2 STG.E.U16 desc[UR36][R4.64+0x70], R14 ;  /* 0x0000700e04002986 */ /* 0x0001e2000c101524 */
[----:B------:R-:W-:Y:S05]  /*36b0*/  @!P3 BRA `(.L_x_92) ;  /* 0x000000000004b947 */ /* 0x000fea0003800000 */
[----:B------:R0:W5:Y:S02]  /*36c0*/  LDG.E.LTC128B.U16 R24, desc[UR36][R6.64+0x72] ;  /* 0x0000722406187981 */ /* 0x000164000c1e1520 */
.L_x_92:
[----:B------:R-:W-:Y:S05]  /*36d0*/  BSYNC B1 ;  /* 0x0000000000017941 */ /* 0x000fea0003800000 */
.L_x_91:
        /* <DEDUP_REMOVED lines=9> */
.L_x_94:
[----:B------:R-:W-:Y:S05]  /*3770*/  BSYNC B1 ;  /* 0x0000000000017941 */ /* 0x000fea0003800000 */
.L_x_93:
[----:B0----5:R-:W-:Y:S01]  /*3780*/  HADD2.F32 R4, -RZ, R24.H0_H0 ;  /* 0x20000018ff047230 */ /* 0x021fe20000004100 */
[----:B------:R-:W-:Y:S01]  /*3790*/  ISETP.GT.AND P0, PT, R3, 0x8, P0 ;  /* 0x000000080300780c */ /* 0x000fe20000704270 */
[----:B------:R-:W-:Y:S03]  /*37a0*/  BSSY B1, `(.L_x_95) ;  /* 0x000000a000017945 */ /* 0x000fe60003800000 */
[----:B------:R-:W-:Y:S01]  /*37b0*/  FMUL R5, R4, R57 ;  /* 0x0000003904057220 */ /* 0x000fe20000400000 */
[----:B------:R-:W-:-:S03]  /*37c0*/  @P1 IMAD.MOV.U32 R4, RZ, RZ, R12 ;  /* 0x000000ffff041224 */ /* 0x000fc600078e000c */
[----:B------:R-:W-:-:S05]  /*37d0*/  FFMA R5, R54, R56, R5 ;  /* 0x0000003836057223 */ /* 0x000fca0000000005 */
[----:B------:R-:W-:-:S04]  /*37e0*/  F2FP.F16.F32.PACK_AB R5, RZ, R5 ;  /* 0x00000005ff05723e */ /* 0x000fc800000000ff */
[----:B-1-34-:R-:W-:Y:S01]  /*37f0*/  PRMT R6, R5, 0x7610, R6 ;  /* 0x0000761005067816 */ /* 0x01afe20000000006 */
[----:B------:R-:W-:-:S05]  /*3800*/  @P1 IMAD.MOV.U32 R5, RZ, RZ, R13 ;  /* 0x000000ffff051224 */ /* 0x000fca00078e000d */
[----:B------:R0:W-:Y:S01]  /*3810*/  @P1 STG.E.U16 desc[UR36][R4.64+0x70], R6 ;  /* 0x0000700604001986 */ /* 0x0001e2000c101524 */
[----:B------:R-:W-:Y:S05]  /*3820*/  @!P0 BRA `(.L_x_96) ;  /* 0x0000000000048947 */ /* 0x000fea0003800000 */
[----:B------:R1:W5:Y:S02]  /*3830*/  LDG.E.LTC128B.U16 R24, desc[UR36][R10.64+0x72] ;  /* 0x000072240a187981 */ /* 0x000364000c1e1520 */
.L_x_96:
[----:B------:R-:W-:Y:S05]  /*3840*/  BSYNC B1 ;  /* 0x0000000000017941 */ /* 0x000fea0003800000 */
.L_x_95:
[----:B------:R-:W-:Y:S05]  /*3850*/  @!P0 BRA `(.L_x_97) ;  /* 0x0000000800a88947 */ /* 0x000fea0003800000 */
[----:B-----5:R-:W-:-:S05]  /*3860*/  HADD2.F32 R24, -RZ, R24.H0_H0 ;  /* 0x20000018ff187230 */ /* 0x020fca0000004100 */
[----:B------:R-:W-:-:S04]  /*3870*/  FMUL R24, R24, R57 ;  /* 0x0000003918187220 */ /* 0x000fc80000400000 */
[----:B------:R-:W-:-:S05]  /*3880*/  FFMA R24, R55, R56, R24 ;  /* 0x0000003837187223 */ /* 0x000fca0000000018 */
[----:B------:R-:W-:-:S05]  /*3890*/  F2FP.F16.F32.PACK_AB R24, RZ, R24 ;  /* 0x00000018ff18723e */ /* 0x000fca00000000ff */
[----:B------:R3:W-:Y:S01]  /*38a0*/  STG.E.U16 desc[UR36][R12.64+0x72], R24 ;  /* 0x000072180c007986 */ /* 0x0007e2000c101524 */
[----:B------:R-:W-:Y:S05]  /*38b0*/  BRA `(.L_x_97) ;  /* 0x0000000800907947 */ /* 0x000fea0003800000 */
.L_x_36:
[----:B------:R-:W-:Y:S01]  /*38c0*/  ISETP.GT.AND P0, PT, R4, 0x1, PT ;  /* 0x000000010400780c */ /* 0x000fe20003f04270 */
[----:B------:R-:W-:Y:S01]  /*38d0*/  ULDC.64 UR4, c[0x0][0x5c0] ;  /* 0x0001700000047ab9 */ /* 0x000fe20000000a00 */
[-C--:B------:R-:W-:Y:S01]  /*38e0*/  FMUL R24, R24, R56.reuse ;  /* 0x0000003818187220 */ /* 0x080fe20000400000 */
[-C--:B------:R-:W-:Y:S01]  /*38f0*/  FMUL R25, R25, R56.reuse ;  /* 0x0000003819197220 */ /* 0x080fe20000400000 */
[----:B------:R-:W-:Y:S01]  /*3900*/  ISETP.GT.AND P3, PT, R3, RZ, P0 ;  /* 0x000000ff0300720c */ /* 0x000fe20000764270 */
[-C--:B------:R-:W-:Y:S01]  /*3910*/  FMUL R26, R26, R56.reuse ;  /* 0x000000381a1a7220 */ /* 0x080fe20000400000 */
[----:B------:R-:W-:Y:S01]  /*3920*/  LEA R6, P4, R60, UR4, 0x1 ;  /* 0x000000043c067c11 */ /* 0x000fe2000f8808ff */
[----:B------:R-:W-:Y:S01]  /*3930*/  FMUL R27, R27, R56 ;  /* 0x000000381b1b7220 */ /* 0x000fe20000400000 */
[----:B------:R-:W-:Y:S01]  /*3940*/  F2FP.F16.F32.PACK_AB R24, RZ, R24 ;  /* 0x00000018ff18723e */ /* 0x000fe200000000ff */
[-C--:B------:R-:W-:Y:S01]  /*3950*/  FMUL R28, R28, R56.reuse ;  /* 0x000000381c1c7220 */ /* 0x080fe20000400000 */
[----:B------:R-:W-:Y:S01]  /*3960*/  LEA.HI.X R7, R60, UR5, R75, 0x1, P4 ;  /* 0x000000053c077c11 */ /* 0x000fe2000a0f0c4b */
[-C--:B------:R-:W-:Y:S01]  /*3970*/  FMUL R29, R29, R56.reuse ;  /* 0x000000381d1d7220 */ /* 0x080fe20000400000 */
[----:B------:R-:W-:Y:S01]  /*3980*/  F2FP.F16.F32.PACK_AB R25, RZ, R25 ;  /* 0x00000019ff19723e */ /* 0x000fe200000000ff */
[-C--:B------:R-:W-:Y:S01]  /*3990*/  FMUL R30, R30, R56.reuse ;  /* 0x000000381e1e7220 */ /* 0x080fe20000400000 */
[----:B------:R-:W-:Y:S01]  /*39a0*/  SHF.L.U64.HI R67, R66, 0x4, R67 ;  /* 0x0000000442437819 */ /* 0x000fe20000010243 */
[----:B------:R-:W-:Y:S01]  /*39b0*/  @P1 STG.E.U16 desc[UR36][R6.64], R24 ;  /* 0x0000001806001986 */ /* 0x000fe2000c101524 */
[----:B------:R-:W-:Y:S01]  /*39c0*/  ISETP.GT.AND P1, PT, R4, 0x8, PT ;  /* 0x000000080400780c */ /* 0x000fe20003f24270 */
[----:B------:R-:W-:Y:S01]  /*39d0*/  FMUL R31, R31, R56 ;  /* 0x000000381f1f7220 */ /* 0x000fe20000400000 */
[C---:B------:R-:W-:Y:S01]  /*39e0*/  ISETP.GT.AND P4, PT, R3.reuse, 0x8, P0 ;  /* 0x000000080300780c */ /* 0x040fe20000784270 */
[----:B------:R-:W-:Y:S01]  /*39f0*/  @P3 STG.E.U16 desc[UR36][R6.64+0x2], R25 ;  /* 0x0000021906003986 */ /* 0x000fe2000c101524 */
[----:B------:R-:W-:Y:S01]  /*3a00*/  LEA R8, P3, R66, R6, 0x4 ;  /* 0x0000000642087211 */ /* 0x000fe200078620ff */
[-C--:B------:R-:W-:Y:S01]  /*3a10*/  FMUL R32, R32, R56.reuse ;  /* 0x0000003820207220 */ /* 0x080fe20000400000 */
[----:B------:R-:W-:Y:S01]  /*3a20*/  ISETP.GT.AND P2, PT, R3, 0x8, P2 ;  /* 0x000000080300780c */ /* 0x000fe20001744270 */
[-C--:B------:R-:W-:Y:S01]  /*3a30*/  FMUL R33, R33, R56.reuse ;  /* 0x0000003821217220 */ /* 0x080fe20000400000 */
[----:B------:R-:W-:Y:S01]  /*3a40*/  ISETP.GT.AND P0, PT, R4, 0x9, PT ;  /* 0x000000090400780c */ /* 0x000fe20003f04270 */
[----:B------:R-:W-:Y:S01]  /*3a50*/  IMAD.X R9, R67, 0x1, R7, P3 ;  /* 0x0000000143097824 */ /* 0x000fe200018e0607 */
[C---:B------:R-:W-:Y:S01]  /*3a60*/  ISETP.GT.AND P5, PT, R3.reuse, RZ, P1 ;  /* 0x000000ff0300720c */ /* 0x040fe20000fa4270 */
[-C--:B------:R-:W-:Y:S01]  /*3a70*/  FMUL R34, R34, R56.reuse ;  /* 0x0000003822227220 */ /* 0x080fe20000400000 */
[----:B------:R-:W-:Y:S01]  /*3a80*/  ISETP.GT.AND P3, PT, R3, RZ, P0 ;  /* 0x000000ff0300720c */ /* 0x000fe20000764270 */
[----:B------:R-:W-:Y:S01]  /*3a90*/  FMUL R35, R35, R56 ;  /* 0x0000003823237220 */ /* 0x000fe20000400000 */
[----:B------:R-:W-:Y:S01]  /*3aa0*/  F2FP.F16.F32.PACK_AB R26, RZ, R26 ;  /* 0x0000001aff1a723e */ /* 0x000fe200000000ff */
[-C--:B------:R-:W-:Y:S01]  /*3ab0*/  FMUL R36, R36, R56.reuse ;  /* 0x0000003824247220 */ /* 0x080fe20000400000 */
[----:B------:R-:W-:Y:S01]  /*3ac0*/  F2FP.F16.F32.PACK_AB R27, RZ, R27 ;  /* 0x0000001bff1b723e */ /* 0x000fe200000000ff */
[----:B------:R-:W-:Y:S01]  /*3ad0*/  FMUL R37, R37, R56 ;  /* 0x0000003825257220 */ /* 0x000fe20000400000 */
[----:B------:R-:W-:Y:S01]  /*3ae0*/  F2FP.F16.F32.PACK_AB R28, RZ, R28 ;  /* 0x0000001cff1c723e */ /* 0x000fe200000000ff */
[----:B------:R-:W-:Y:S01]  /*3af0*/  @P2 STG.E.U16 desc[UR36][R8.64], R26 ;  /* 0x0000001a08002986 */ /* 0x000fe2000c101524 */
[----:B------:R-:W-:Y:S01]  /*3b00*/  F2FP.F16.F32.PACK_AB R29, RZ, R29 ;  /* 0x0000001dff1d723e */ /* 0x000fe200000000ff */
[-C--:B------:R-:W-:Y:S01]  /*3b10*/  FMUL R38, R38, R56.reuse ;  /* 0x0000003826267220 */ /* 0x080fe20000400000 */
[----:B------:R-:W-:Y:S01]  /*3b20*/  ISETP.GT.AND P2, PT, R3, 0x8, P1 ;  /* 0x000000080300780c */ /* 0x000fe20000f44270 */
[----:B------:R-:W-:Y:S01]  /*3b30*/  @P4 STG.E.U16 desc[UR36][R8.64+0x2], R27 ;  /* 0x0000021b08004986 */ /* 0x000fe2000c101524 */
[----:B------:R-:W-:Y:S01]  /*3b40*/  ISETP.GT.AND P1, PT, R4, 0x10, PT ;  /* 0x000000100400780c */ /* 0x000fe20003f24270 */
[----:B------:R-:W-:Y:S01]  /*3b50*/  FMUL R39, R39, R56 ;  /* 0x0000003827277220 */ /* 0x000fe20000400000 */
[----:B------:R-:W-:Y:S01]  /*3b60*/  F2FP.F16.F32.PACK_AB R30, RZ, R30 ;  /* 0x0000001eff1e723e */ /* 0x000fe200000000ff */
[----:B------:R-:W-:Y:S01]  /*3b70*/  @P5 STG.E.U16 desc[UR36][R6.64+0x10], R28 ;  /* 0x0000101c06005986 */ /* 0x000fe2000c101524 */
[C---:B------:R-:W-:Y:S01]  /*3b80*/  ISETP.GT.AND P4, PT, R3.reuse, RZ, P1 ;  /* 0x000000ff0300720c */ /* 0x040fe20000f84270 */
[-C--:B------:R-:W-:Y:S01]  /*3b90*/  FMUL R40, R40, R56.reuse ;  /* 0x0000003828287220 */ /* 0x080fe20000400000 */
[----:B------:R-:W-:Y:S01]  /*3ba0*/  F2FP.F16.F32.PACK_AB R31, RZ, R31 ;  /* 0x0000001fff1f723e */ /* 0x000fe200000000ff */
[----:B------:R-:W-:Y:S01]  /*3bb0*/  @P3 STG.E.U16 desc[UR36][R6.64+0x12], R29 ;  /* 0x0000121d06003986 */ /* 0x000fe2000c101524 */
[----:B------:R-:W-:Y:S01]  /*3bc0*/  ISETP.GT.AND P3, PT, R3, 0x8, P0 ;  /* 0x000000080300780c */ /* 0x000fe20000764270 */
[----:B------:R-:W-:Y:S01]  /*3bd0*/  FMUL R41, R41, R56 ;  /* 0x0000003829297220 */ /* 0x000fe20000400000 */
[----:B------:R-:W-:Y:S01]  /*3be0*/  ISETP.GT.AND P0, PT, R4, 0x11, PT ;  /* 0x000000110400780c */ /* 0x000fe20003f04270 */
[----:B------:R-:W-:Y:S01]  /*3bf0*/  @P2 STG.E.U16 desc[UR36][R8.64+0x10], R30 ;  /* 0x0000101e08002986 */ /* 0x000fe2000c101524 */
[----:B------:R-:W-:Y:S01]  /*3c00*/  F2FP.F16.F32.PACK_AB R32, RZ, R32 ;  /* 0x00000020ff20723e */ /* 0x000fe200000000ff */
[-C--:B------:R-:W-:Y:S01]  /*3c10*/  FMUL R42, R42, R56.reuse ;  /* 0x000000382a2a7220 */ /* 0x080fe20000400000 */
[----:B------:R-:W-:Y:S01]  /*3c20*/  ISETP.GT.AND P5, PT, R3, RZ, P0 ;  /* 0x000000ff0300720c */ /* 0x000fe200007a4270 */
[-C--:B------:R-:W-:Y:S01]  /*3c30*/  FMUL R43, R43, R56.reuse ;  /* 0x000000382b2b7220 */ /* 0x080fe20000400000 */
[----:B------:R-:W-:Y:S01]  /*3c40*/  ISETP.GT.AND P2, PT, R3, 0x8, P1 ;  /* 0x000000080300780c */ /* 0x000fe20000f44270 */
[-C--:B------:R-:W-:Y:S01]  /*3c50*/  FMUL R44, R44, R56.reuse ;  /* 0x000000382c2c7220 */ /* 0x080fe20000400000 */
[----:B------:R-:W-:Y:S01]  /*3c60*/  ISETP.GT.AND P1, PT, R4, 0x18, PT ;  /* 0x000000180400780c */ /* 0x000fe20003f24270 */
[-C--:B------:R-:W-:Y:S01]  /*3c70*/  FMUL R45, R45, R56.reuse ;  /* 0x000000382d2d7220 */ /* 0x080fe20000400000 */
[----:B------:R-:W-:Y:S01]  /*3c80*/  F2FP.F16.F32.PACK_AB R33, RZ, R33 ;  /* 0x00000021ff21723e */ /* 0x000fe200000000ff */
[----:B------:R-:W-:Y:S01]  /*3c90*/  @P3 STG.E.U16 desc[UR36][R8.64+0x12], R31 ;  /* 0x0000121f08003986 */ /* 0x000fe2000c101524 */
[C---:B------:R-:W-:Y:S01]  /*3ca0*/  ISETP.GT.AND P3, PT, R3.reuse, 0x8, P0 ;  /* 0x000000080300780c */ /* 0x040fe20000764270 */
[-C--:B------:R-:W-:Y:S01]  /*3cb0*/  FMUL R46, R46, R56.reuse ;  /* 0x000000382e2e7220 */ /* 0x080fe20000400000 */
[----:B------:R-:W-:Y:S01]  /*3cc0*/  ISETP.GT.AND P0, PT, R4, 0x19, PT ;  /* 0x000000190400780c */ /* 0x000fe20003f04270 */
[----:B------:R-:W-:Y:S01]  /*3cd0*/  @P4 STG.E.U16 desc[UR36][R6.64+0x20], R32 ;  /* 0x0000202006004986 */ /* 0x000fe2000c101524 */
[----:B------:R-:W-:Y:S01]  /*3ce0*/  ISETP.GT.AND P4, PT, R3, RZ, P1 ;  /* 0x000000ff0300720c */ /* 0x000fe20000f84270 */
[----:B------:R-:W-:Y:S01]  /*3cf0*/  FMUL R47, R47, R56 ;  /* 0x000000382f2f7220 */ /* 0x000fe20000400000 */
[----:B------:R-:W-:Y:S01]  /*3d00*/  F2FP.F16.F32.PACK_AB R34, RZ, R34 ;  /* 0x00000022ff22723e */ /* 0x000fe200000000ff */
[----:B------:R-:W-:Y:S01]  /*3d10*/  @P5 STG.E.U16 desc[UR36][R6.64+0x22], R33 ;  /* 0x0000222106005986 */ /* 0x000fe2000c101524 */
[----:B------:R-:W-:Y:S01]  /*3d20*/  ISETP.GT.AND P5, PT, R3, RZ, P0 ;  /* 0x000000ff0300720c */ /* 0x000fe200007a4270 */
[----:B------:R-:W-:Y:S01]  /*3d30*/  FMUL R48, R48, R56 ;  /* 0x0000003830307220 */ /* 0x000fe20000400000 */
[----:B------:R-:W-:Y:S01]  /*3d40*/  F2FP.F16.F32.PACK_AB R35, RZ, R35 ;  /* 0x00000023ff23723e */ /* 0x000fe200000000ff */
[----:B------:R-:W-:Y:S01]  /*3d50*/  @P2 STG.E.U16 desc[UR36][R8.64+0x20], R34 ;  /* 0x0000202208002986 */ /* 0x000fe2000c101524 */
[----:B------:R-:W-:Y:S01]  /*3d60*/  F2FP.F16.F32.PACK_AB R36, RZ, R36 ;  /* 0x00000024ff24723e */ /* 0x000fe200000000ff */
[-C--:B------:R-:W-:Y:S01]  /*3d70*/  FMUL R49, R49, R56.reuse ;  /* 0x0000003831317220 */ /* 0x080fe20000400000 */
[C---:B------:R-:W-:Y:S01]  /*3d80*/  ISETP.GT.AND P2, PT, R3.reuse, 0x8, P1 ;  /* 0x000000080300780c */ /* 0x040fe20000f44270 */
[----:B------:R-:W-:Y:S01]  /*3d90*/  @P3 STG.E.U16 desc[UR36][R8.64+0x22], R35 ;  /* 0x0000222308003986 */ /* 0x000fe2000c101524 */
[----:B------:R-:W-:Y:S01]  /*3da0*/  ISETP.GT.AND P1, PT, R4, 0x20, PT ;  /* 0x000000200400780c */ /* 0x000fe20003f24270 */
[-C--:B------:R-:W-:Y:S01]  /*3db0*/  FMUL R50, R50, R56.reuse ;  /* 0x0000003832327220 */ /* 0x080fe20000400000 */
[----:B------:R-:W-:Y:S01]  /*3dc0*/  F2FP.F16.F32.PACK_AB R37, RZ, R37 ;  /* 0x00000025ff25723e */ /* 0x000fe200000000ff */
[----:B------:R-:W-:Y:S01]  /*3dd0*/  @P4 STG.E.U16 desc[UR36][R6.64+0x30], R36 ;  /* 0x0000302406004986 */ /* 0x000fe2000c101524 */
[----:B------:R-:W-:Y:S01]  /*3de0*/  ISETP.GT.AND P3, PT, R3, 0x8, P0 ;  /* 0x000000080300780c */ /* 0x000fe20000764270 */
[-C--:B------:R-:W-:Y:S01]  /*3df0*/  FMUL R51, R51, R56.reuse ;  /* 0x0000003833337220 */ /* 0x080fe20000400000 */
[----:B------:R-:W-:Y:S01]  /*3e00*/  ISETP.GT.AND P0, PT, R4, 0x21, PT ;  /* 0x000000210400780c */ /* 0x000fe20003f04270 */
[----:B------:R-:W-:Y:S01]  /*3e10*/  @P5 STG.E.U16 desc[UR36][R6.64+0x32], R37 ;  /* 0x0000322506005986 */ /* 0x000fe2000c101524 */
        /* <DEDUP_REMOVED lines=10> */
[----:B------:R-:W-:-:S02]  /*3ec0*/  F2FP.F16.F32.PACK_AB R41, RZ, R41 ;  /* 0x00000029ff29723e */ /* 0x000fc400000000ff */
[C---:B------:R-:W-:Y:S01]  /*3ed0*/  ISETP.GT.AND P1, PT, R3.reuse, 0x8, P1 ;  /* 0x000000080300780c */ /* 0x040fe20000f24270 */
[----:B------:R-:W-:Y:S01]  /*3ee0*/  @P3 STG.E.U16 desc[UR36][R8.64+0x32], R39 ;  /* 0x0000322708003986 */ /* 0x000fe2000c101524 */
[C---:B------:R-:W-:Y:S02]  /*3ef0*/  ISETP.GT.AND P2, PT, R3.reuse, 0x8, P0 ;  /* 0x000000080300780c */ /* 0x040fe40000744270 */
[C---:B------:R-:W-:Y:S01]  /*3f00*/  ISETP.GT.AND P0, PT, R4.reuse, 0x29, PT ;  /* 0x000000290400780c */ /* 0x040fe20003f04270 */
[----:B------:R-:W-:Y:S01]  /*3f10*/  @P4 STG.E.U16 desc[UR36][R6.64+0x40], R40 ;  /* 0x0000402806004986 */ /* 0x000fe2000c101524 */
[----:B------:R-:W-:Y:S02]  /*3f20*/  ISETP.GT.AND P4, PT, R4, 0x28, PT ;  /* 0x000000280400780c */ /* 0x000fe40003f84270 */
[----:B------:R-:W-:Y:S01]  /*3f30*/  F2FP.F16.F32.PACK_AB R42, RZ, R42 ;  /* 0x0000002aff2a723e */ /* 0x000fe200000000ff */
[----:B------:R-:W-:Y:S01]  /*3f40*/  @P5 STG.E.U16 desc[UR36][R6.64+0x42], R41 ;  /* 0x0000422906005986 */ /* 0x000fe2000c101524 */
[----:B------:R-:W-:-:S02]  /*3f50*/  ISETP.GT.AND P5, PT, R3, RZ, P4 ;  /* 0x000000ff0300720c */ /* 0x000fc400027a4270 */
[C---:B------:R-:W-:Y:S01]  /*3f60*/  ISETP.GT.AND P3, PT, R3.reuse, RZ, P0 ;  /* 0x000000ff0300720c */ /* 0x040fe20000764270 */
[----:B------:R-:W-:Y:S01]  /*3f70*/  @P1 STG.E.U16 desc[UR36][R8.64+0x40], R42 ;  /* 0x0000402a08001986 */ /* 0x000fe2000c101524 */
[----:B------:R-:W-:Y:S02]  /*3f80*/  F2FP.F16.F32.PACK_AB R43, RZ, R43 ;  /* 0x0000002bff2b723e */ /* 0x000fe400000000ff */
[----:B------:R-:W-:Y:S02]  /*3f90*/  F2FP.F16.F32.PACK_AB R44, RZ, R44 ;  /* 0x0000002cff2c723e */ /* 0x000fe400000000ff */
[C---:B------:R-:W-:Y:S01]  /*3fa0*/  ISETP.GT.AND P4, PT, R3.reuse, 0x8, P4 ;  /* 0x000000080300780c */ /* 0x040fe20002784270 */
[----:B------:R-:W-:Y:S01]  /*3fb0*/  @P2 STG.E.U16 desc[UR36][R8.64+0x42], R43 ;  /* 0x0000422b08002986 */ /* 0x000fe2000c101524 */
[----:B------:R-:W-:Y:S02]  /*3fc0*/  F2FP.F16.F32.PACK_AB R45, RZ, R45 ;  /* 0x0000002dff2d723e */ /* 0x000fe400000000ff */
[----:B------:R-:W-:Y:S01]  /*3fd0*/  ISETP.GT.AND P2, PT, R4, 0x31, PT ;  /* 0x000000310400780c */ /* 0x000fe20003f44270 */
[----:B------:R-:W-:Y:S01]  /*3fe0*/  @P5 STG.E.U16 desc[UR36][R6.64+0x50], R44 ;  /* 0x0000502c06005986 */ /* 0x000fe2000c101524 */
[----:B------:R-:W-:-:S02]  /*3ff0*/  ISETP.GT.AND P5, PT, R3, 0x8, P0 ;  /* 0x000000080300780c */ /* 0x000fc400007a4270 */
[C---:B------:R-:W-:Y:S01]  /*4000*/  ISETP.GT.AND P1, PT, R4.reuse, 0x38, PT ;  /* 0x000000380400780c */ /* 0x040fe20003f24270 */
[----:B------:R-:W-:Y:S01]  /*4010*/  @P3 STG.E.U16 desc[UR36][R6.64+0x52], R45 ;  /* 0x0000522d06003986 */ /* 0x000fe2000c101524 */
[C---:B------:R-:W-:Y:S02]  /*4020*/  ISETP.GT.AND P3, PT, R4.reuse, 0x30, PT ;  /* 0x000000300400780c */ /* 0x040fe40003f64270 */
[----:B------:R-:W-:Y:S01]  /*4030*/  ISETP.GT.AND P0, PT, R4, 0x39, PT ;  /* 0x000000390400780c */ /* 0x000fe20003f04270 */
[----:B------:R-:W-:Y:S01]  /*4040*/  @P4 IMAD.MOV.U32 R4, RZ, RZ, R8 ;  /* 0x000000ffff044224 */ /* 0x000fe200078e0008 */
[----:B------:R-:W-:Y:S01]  /*4050*/  F2FP.F16.F32.PACK_AB R46, RZ, R46 ;  /* 0x0000002eff2e723e */ /* 0x000fe200000000ff */
[----:B------:R-:W-:Y:S01]  /*4060*/  @P4 IMAD.MOV.U32 R5, RZ, RZ, R9 ;  /* 0x000000ffff054224 */ /* 0x000fe200078e0009 */
[----:B------:R-:W-:Y:S02]  /*4070*/  F2FP.F16.F32.PACK_AB R47, RZ, R47 ;  /* 0x0000002fff2f723e */ /* 0x000fe400000000ff */
[----:B------:R-:W-:-:S02]  /*4080*/  F2FP.F16.F32.PACK_AB R48, RZ, R48 ;  /* 0x00000030ff30723e */ /* 0x000fc400000000ff */
[----:B------:R0:W-:Y:S01]  /*4090*/  @P4 STG.E.U16 desc[UR36][R4.64+0x50], R46 ;  /* 0x0000502e04004986 */ /* 0x0001e2000c101524 */
[C---:B------:R-:W-:Y:S02]  /*40a0*/  ISETP.GT.AND P4, PT, R3.reuse, RZ, P2 ;  /* 0x000000ff0300720c */ /* 0x040fe40001784270 */
[----:B------:R-:W-:Y:S02]  /*40b0*/  F2FP.F16.F32.PACK_AB R49, RZ, R49 ;  /* 0x00000031ff31723e */ /* 0x000fe400000000ff */
[----:B------:R-:W-:Y:S02]  /*40c0*/  ISETP.GT.AND P2, PT, R3, 0x8, P2 ;  /* 0x000000080300780c */ /* 0x000fe40001744270 */
[----:B------:R-:W-:Y:S02]  /*40d0*/  F2FP.F16.F32.PACK_AB R50, RZ, R50 ;  /* 0x00000032ff32723e */ /* 0x000fe400000000ff */
[----:B------:R-:W-:Y:S02]  /*40e0*/  F2FP.F16.F32.PACK_AB R51, RZ, R51 ;  /* 0x00000033ff33723e */ /* 0x000fe400000000ff */
[----:B------:R-:W-:Y:S01]  /*40f0*/  F2FP.F16.F32.PACK_AB R52, RZ, R52 ;  /* 0x00000034ff34723e */ /* 0x000fe200000000ff */
[----:B0-----:R-:W-:Y:S01]  /*4100*/  @P5 IMAD.MOV.U32 R4, RZ, RZ, R8 ;  /* 0x000000ffff045224 */ /* 0x001fe200078e0008 */
[----:B------:R-:W-:Y:S01]  /*4110*/  F2FP.F16.F32.PACK_AB R53, RZ, R53 ;  /* 0x00000035ff35723e */ /* 0x000fe200000000ff */
[----:B------:R-:W-:Y:S01]  /*4120*/  @P5 IMAD.MOV.U32 R5, RZ, RZ, R9 ;  /* 0x000000ffff055224 */ /* 0x000fe200078e0009 */
[----:B------:R-:W-:-:S02]  /*4130*/  F2FP.F16.F32.PACK_AB R54, RZ, R54 ;  /* 0x00000036ff36723e */ /* 0x000fc400000000ff */
[----:B------:R-:W-:Y:S02]  /*4140*/  F2FP.F16.F32.PACK_AB R55, RZ, R55 ;  /* 0x00000037ff37723e */ /* 0x000fe400000000ff */
[----:B------:R0:W-:Y:S01]  /*4150*/  @P5 STG.E.U16 desc[UR36][R4.64+0x52], R47 ;  /* 0x0000522f04005986 */ /* 0x0001e2000c101524 */
[C---:B------:R-:W-:Y:S02]  /*4160*/  ISETP.GT.AND P5, PT, R3.reuse, RZ, P3 ;  /* 0x000000ff0300720c */ /* 0x040fe40001fa4270 */
[----:B------:R-:W-:-:S11]  /*4170*/  ISETP.GT.AND P3, PT, R3, 0x8, P3 ;  /* 0x000000080300780c */ /* 0x000fd60001f64270 */
[----:B0-----:R-:W-:Y:S02]  /*4180*/  @P5 IMAD.MOV.U32 R4, RZ, RZ, R6 ;  /* 0x000000ffff045224 */ /* 0x001fe400078e0006 */
[----:B------:R-:W-:-:S05]  /*4190*/  @P5 IMAD.MOV.U32 R5, RZ, RZ, R7 ;  /* 0x000000ffff055224 */ /* 0x000fca00078e0007 */
[----:B------:R0:W-:Y:S01]  /*41a0*/  @P5 STG.E.U16 desc[UR36][R4.64+0x60], R48 ;  /* 0x0000603004005986 */ /* 0x0001e2000c101524 */
[C---:B------:R-:W-:Y:S02]  /*41b0*/  ISETP.GT.AND P5, PT, R3.reuse, RZ, P0 ;  /* 0x000000ff0300720c */ /* 0x040fe400007a4270 */
[----:B------:R-:W-:Y:S01]  /*41c0*/  ISETP.GT.AND P0, PT, R3, 0x8, P0 ;  /* 0x000000080300780c */ /* 0x000fe20000704270 */
[----:B0-----:R-:W-:Y:S02]  /*41d0*/  @P4 IMAD.MOV.U32 R4, RZ, RZ, R6 ;  /* 0x000000ffff044224 */ /* 0x001fe400078e0006 */
[----:B------:R-:W-:-:S05]  /*41e0*/  @P4 IMAD.MOV.U32 R5, RZ, RZ, R7 ;  /* 0x000000ffff054224 */ /* 0x000fca00078e0007 */
[----:B------:R0:W-:Y:S01]  /*41f0*/  @P4 STG.E.U16 desc[UR36][R4.64+0x62], R49 ;  /* 0x0000623104004986 */ /* 0x0001e2000c101524 */
[C---:B------:R-:W-:Y:S02]  /*4200*/  ISETP.GT.AND P4, PT, R3.reuse, RZ, P1 ;  /* 0x000000ff0300720c */ /* 0x040fe40000f84270 */
[----:B------:R-:W-:Y:S01]  /*4210*/  ISETP.GT.AND P1, PT, R3, 0x8, P1 ;  /* 0x000000080300780c */ /* 0x000fe20000f24270 */
[----:B0-----:R-:W-:Y:S02]  /*4220*/  @P3 IMAD.MOV.U32 R4, RZ, RZ, R8 ;  /* 0x000000ffff043224 */ /* 0x001fe400078e0008 */
[----:B------:R-:W-:-:S05]  /*4230*/  @P3 IMAD.MOV.U32 R5, RZ, RZ, R9 ;  /* 0x000000ffff053224 */ /* 0x000fca00078e0009 */
[----:B------:R0:W-:Y:S02]  /*4240*/  @P3 STG.E.U16 desc[UR36][R4.64+0x60], R50 ;  /* 0x0000603204003986 */ /* 0x0001e4000c101524 */
[----:B0-----:R-:W-:Y:S02]  /*4250*/  @P2 IMAD.MOV.U32 R4, RZ, RZ, R8 ;  /* 0x000000ffff042224 */ /* 0x001fe400078e0008 */
[----:B------:R-:W-:-:S05]  /*4260*/  @P2 IMAD.MOV.U32 R5, RZ, RZ, R9 ;  /* 0x000000ffff052224 */ /* 0x000fca00078e0009 */
[----:B------:R0:W-:Y:S02]  /*4270*/  @P2 STG.E.U16 desc[UR36][R4.64+0x62], R51 ;  /* 0x0000623304002986 */ /* 0x0001e4000c101524 */
[----:B0-----:R-:W-:Y:S02]  /*4280*/  @P4 IMAD.MOV.U32 R4, RZ, RZ, R6 ;  /* 0x000000ffff044224 */ /* 0x001fe400078e0006 */
[----:B------:R-:W-:-:S05]  /*4290*/  @P4 IMAD.MOV.U32 R5, RZ, RZ, R7 ;  /* 0x000000ffff054224 */ /* 0x000fca00078e0007 */
[----:B------:R0:W-:Y:S04]  /*42a0*/  @P4 STG.E.U16 desc[UR36][R4.64+0x70], R52 ;  /* 0x0000703404004986 */ /* 0x0001e8000c101524 */
[----:B------:R1:W-:Y:S01]  /*42b0*/  @P5 STG.E.U16 desc[UR36][R6.64+0x72], R53 ;  /* 0x0000723506005986 */ /* 0x0003e2000c101524 */
[----:B0-----:R-:W-:Y:S02]  /*42c0*/  @P1 IMAD.MOV.U32 R4, RZ, RZ, R8 ;  /* 0x000000ffff041224 */ /* 0x001fe400078e0008 */
[----:B------:R-:W-:-:S05]  /*42d0*/  @P1 IMAD.MOV.U32 R5, RZ, RZ, R9 ;  /* 0x000000ffff051224 */ /* 0x000fca00078e0009 */
[----:B------:R1:W-:Y:S04]  /*42e0*/  @P1 STG.E.U16 desc[UR36][R4.64+0x70], R54 ;  /* 0x0000703604001986 */ /* 0x0003e8000c101524 */
[----:B------:R1:W-:Y:S02]  /*42f0*/  @P0 STG.E.U16 desc[UR36][R8.64+0x72], R55 ;  /* 0x0000723708000986 */ /* 0x0003e4000c101524 */
.L_x_97:
[----:B------:R-:W-:Y:S05]  /*4300*/  BSYNC B0 ;  /* 0x0000000000007941 */ /* 0x000fea0003800000 */
.L_x_35:
[----:B------:R-:W-:Y:S01]  /*4310*/  ULDC UR4, c[0x0][0xc] ;  /* 0x0000030000047ab9 */ /* 0x000fe20000000800 */
[----:B------:R-:W-:Y:S01]  /*4320*/  ULDC UR5, c[0x0][0x10] ;  /* 0x0000040000057ab9 */ /* 0x000fe20000000800 */
[----:B------:R-:W4:Y:S01]  /*4330*/  LDC R3, c[0x0][0x14] ;  /* 0x00000500ff037b82 */ /* 0x000f220000000800 */
[----:B------:R-:W-:Y:S01]  /*4340*/  UIMAD.WIDE.U32 UR4, UR4, UR5, URZ ;  /* 0x00000005040472a5 */ /* 0x000fe2000f8e003f */
[----:B------:R-:W-:Y:S02]  /*4350*/  IMAD.MOV.U32 R61, RZ, RZ, -0x1 ;  /* 0xffffffffff3d7424 */ /* 0x000fe400078e00ff */
[----:B------:R-:W-:-:S03]  /*4360*/  IMAD.MOV.U32 R59, RZ, RZ, -0x1 ;  /* 0xffffffffff3b7424 */ /* 0x000fc600078e00ff */
[----:B----4-:R-:W-:-:S04]  /*4370*/  IMAD.WIDE.U32 R16, R3, UR4, R16 ;  /* 0x0000000403107c25 */ /* 0x010fc8000f8e0010 */
[----:B------:R-:W-:Y:S01]  /*4380*/  IMAD R3, R3, UR5, RZ ;  /* 0x0000000503037c24 */ /* 0x000fe2000f8e02ff */
[----:B------:R-:W-:Y:S02]  /*4390*/  ULDC.64 UR4, c[0x0][0x650] ;  /* 0x0001940000047ab9 */ /* 0x000fe40000000a00 */
[----:B------:R-:W-:Y:S01]  /*43a0*/  ISETP.GE.U32.AND P0, PT, R16, UR4, PT ;  /* 0x0000000410007c0c */ /* 0x000fe2000bf06070 */
[--C-:B------:R-:W-:Y:S01]  /*43b0*/  IMAD.IADD R17, R17, 0x1, R3.reuse ;  /* 0x0000000111117824 */ /* 0x100fe200078e0203 */
[----:B------:R-:W-:-:S04]  /*43c0*/  PRMT R3, RZ, 0x7610, R3 ;  /* 0x00007610ff037816 */ /* 0x000fc80000000003 */
[----:B------:R-:W-:-:S13]  /*43d0*/  ISETP.GE.U32.AND.EX P0, PT, R17, UR5, PT, P0 ;  /* 0x0000000511007c0c */ /* 0x000fda000bf06100 */
[----:B------:R-:W-:Y:S05]  /*43e0*/  @P0 BRA `(.L_x_98) ;  /* 0x0000000400640947 */ /* 0x000fea0003800000 */
[----:B---3--:R-:W3:Y:S01]  /*43f0*/  S2R R12, SR_CTAID.X ;  /* 0x00000000000c7919 */ /* 0x008ee20000002500 */
[----:B-12---:R-:W1:Y:S01]  /*4400*/  LDC.64 R10, c[0x0][0x628] ;  /* 0x00018a00ff0a7b82 */ /* 0x006e620000000a00 */
[----:B------:R-:W-:Y:S01]  /*4410*/  ULDC UR4, c[0x0][0x150] ;  /* 0x0000540000047ab9 */ /* 0x000fe20000000800 */
[----:B------:R-:W-:Y:S01]  /*4420*/  IMAD.MOV.U32 R8, RZ, RZ, R16 ;  /* 0x000000ffff087224 */ /* 0x000fe200078e0010 */
[----:B-----5:R-:W2:Y:S01]  /*4430*/  S2R R24, SR_CTAID.Y ;  /* 0x0000000000187919 */ /* 0x020ea20000002600 */
[----:B------:R-:W-:-:S04]  /*4440*/  IMAD.MOV.U32 R9, RZ, RZ, R17 ;  /* 0x000000ffff097224 */ /* 0x000fc800078e0011 */
[----:B------:R-:W4:Y:S08]  /*4450*/  LDC R21, c[0x0][0x144] ;  /* 0x00005100ff157b82 */ /* 0x000f300000000800 */
[----:B------:R-:W0:Y:S08]  /*4460*/  LDC R0, c[0x0][0x630] ;  /* 0x00018c00ff007b82 */ /* 0x000e300000000800 */
[----:B------:R-:W0:Y:S01]  /*4470*/  LDC.64 R14, c[0x0][0x620] ;  /* 0x00018800ff0e7b82 */ /* 0x000e220000000a00 */
[----:B-1----:R-:W-:-:S04]  /*4480*/  ISETP.NE.U32.AND P0, PT, R10, RZ, PT ;  /* 0x000000ff0a00720c */ /* 0x002fc80003f05070 */
[----:B------:R-:W-:Y:S02]  /*4490*/  ISETP.NE.AND.EX P0, PT, R11, RZ, PT, P0 ;  /* 0x000000ff0b00720c */ /* 0x000fe40003f05300 */
[----:B---3--:R-:W-:-:S05]  /*44a0*/  I2FP.F32.U32 R3, R12 ;  /* 0x0000000c00037245 */ /* 0x008fca0000201000 */
[----:B------:R-:W-:-:S04]  /*44b0*/  FMUL R3, R3, UR4 ;  /* 0x0000000403037c20 */ /* 0x000fc80008400000 */
[----:B------:R1:W3:Y:S02]  /*44c0*/  F2I.U32.TRUNC.NTZ R20, R3 ;  /* 0x0000000300147305 */ /* 0x0002e4000020f000 */
[----:B--2-4-:R-:W-:Y:S05]  /*44d0*/  @!P0 BRA `(.L_x_99) ;  /* 0x0000000000288947 */ /* 0x014fea0003800000 */
[----:B-1----:R-:W1:Y:S02]  /*44e0*/  LDC R3, c[0x0][0x634] ;  /* 0x00018d00ff037b82 */ /* 0x002e640000000800 */
[----:B-1----:R-:W-:-:S05]  /*44f0*/  IADD3 R3, P0, R16, R3, RZ ;  /* 0x0000000310037210 */ /* 0x002fca0007f1e0ff */
[----:B------:R-:W-:-:S04]  /*4500*/  IMAD.X R13, RZ, RZ, R17, P0 ;  /* 0x000000ffff0d7224 */ /* 0x000fc800000e0611 */
[----:B0-----:R-:W-:-:S04]  /*4510*/  IMAD.WIDE.U32 R4, R13, R10, RZ ;  /* 0x0000000a0d047225 */ /* 0x001fc800078e00ff */
[----:B------:R-:W-:-:S04]  /*4520*/  IMAD.WIDE.U32 R6, P0, R3, R11, R4 ;  /* 0x0000000b03067225 */ /* 0x000fc80007800004 */
[----:B------:R-:W-:-:S04]  /*4530*/  IMAD.WIDE.U32 R4, R3, R10, RZ ;  /* 0x0000000a03047225 */ /* 0x000fc800078e00ff */
[----:B------:R-:W-:Y:S01]  /*4540*/  IMAD.X R9, RZ, RZ, RZ, P0 ;  /* 0x000000ffff097224 */ /* 0x000fe200000e06ff */
[----:B------:R-:W-:Y:S01]  /*4550*/  IADD3 RZ, P0, R5, R6, RZ ;  /* 0x0000000605ff7210 */ /* 0x000fe20007f1e0ff */
[----:B------:R-:W-:-:S04]  /*4560*/  IMAD.MOV.U32 R8, RZ, RZ, R7 ;  /* 0x000000ffff087224 */ /* 0x000fc800078e0007 */
[----:B------:R-:W-:-:S08]  /*4570*/  IMAD.WIDE.U32.X R8, R13, R11, R8, P0 ;  /* 0x0000000b0d087225 */ /* 0x000fd000000e0408 */
.L_x_99:
[----:B------:R-:W2:Y:S01]  /*4580*/  LDC.64 R28, c[0x0][0x640] ;  /* 0x00019000ff1c7b82 */ /* 0x000ea20000000a00 */
[-CC-:B0-----:R-:W-:Y:S01]  /*4590*/  SHF.R.U64 R59, R8, R0.reuse, R9.reuse ;  /* 0x00000000083b7219 */ /* 0x181fe20000001209 */
[----:B---3--:R-:W-:Y:S01]  /*45a0*/  IMAD.MOV R20, RZ, RZ, -R20 ;  /* 0x000000ffff147224 */ /* 0x008fe200078e0a14 */
[----:B------:R-:W-:Y:S01]  /*45b0*/  SHF.R.U32.HI R0, RZ, R0, R9 ;  /* 0x00000000ff007219 */ /* 0x000fe20000011609 */
[----:B------:R-:W-:Y:S01]  /*45c0*/  ULDC UR4, c[0x0][0x154] ;  /* 0x0000550000047ab9 */ /* 0x000fe20000000800 */
[----:B-1----:R-:W-:Y:S01]  /*45d0*/  IADD3 R3, P0, RZ, -R59, RZ ;  /* 0x8000003bff037210 */ /* 0x002fe20007f1e0ff */
[----:B------:R-:W-:Y:S02]  /*45e0*/  IMAD R21, R21, R20, R12 ;  /* 0x0000001415157224 */ /* 0x000fe400078e020c */
[----:B------:R-:W0:Y:S01]  /*45f0*/  LDC R6, c[0x0][0x618] ;  /* 0x00018600ff067b82 */ /* 0x000e220000000800 */
[----:B------:R-:W-:Y:S02]  /*4600*/  IMAD.MOV.U32 R7, RZ, RZ, 0x1 ;  /* 0x00000001ff077424 */ /* 0x000fe400078e00ff */
[----:B------:R-:W-:-:S04]  /*4610*/  IMAD.X R5, RZ, RZ, ~R0, P0 ;  /* 0x000000ffff057224 */ /* 0x000fc800000e0e00 */
[-C--:B------:R-:W-:Y:S01]  /*4620*/  IMAD R0, R5, R14.reuse, RZ ;  /* 0x0000000e05007224 */ /* 0x080fe200078e02ff */
[----:B------:R-:W1:Y:S01]  /*4630*/  LDC R8, c[0x0][0x608] ;  /* 0x00018200ff087b82 */ /* 0x000e620000000800 */
[----:B------:R-:W-:-:S04]  /*4640*/  IMAD.WIDE.U32 R4, R3, R14, R16 ;  /* 0x0000000e03047225 */ /* 0x000fc800078e0010 */
[----:B------:R-:W-:Y:S01]  /*4650*/  IMAD R3, R3, R15, R0 ;  /* 0x0000000f03037224 */ /* 0x000fe200078e0200 */
[----:B------:R-:W-:Y:S02]  /*4660*/  I2FP.F32.U32 R0, R24 ;  /* 0x0000001800007245 */ /* 0x000fe40000201000 */
[----:B------:R-:W3:Y:S01]  /*4670*/  LDC R26, c[0x0][0x658] ;  /* 0x00019600ff1a7b82 */ /* 0x000ee20000000800 */
[----:B------:R-:W-:Y:S01]  /*4680*/  IMAD.IADD R3, R5, 0x1, R3 ;  /* 0x0000000105037824 */ /* 0x000fe200078e0203 */
[----:B--2---:R-:W-:Y:S01]  /*4690*/  ISETP.NE.U32.AND P0, PT, R28, RZ, PT ;  /* 0x000000ff1c00720c */ /* 0x004fe20003f05070 */
[----:B------:R-:W-:Y:S01]  /*46a0*/  FMUL R0, R0, UR4 ;  /* 0x0000000400007c20 */ /* 0x000fe20008400000 */
[----:B------:R-:W-:Y:S02]  /*46b0*/  IMAD.MOV.U32 R5, RZ, RZ, -0x1 ;  /* 0xffffffffff057424 */ /* 0x000fe400078e00ff */
[----:B------:R-:W-:Y:S01]  /*46c0*/  ISETP.NE.AND.EX P0, PT, R29, RZ, PT, P0 ;  /* 0x000000ff1d00720c */ /* 0x000fe20003f05300 */
[----:B------:R2:W4:Y:S01]  /*46d0*/  F2I.U32.TRUNC.NTZ R13, R0 ;  /* 0x00000000000d7305 */ /* 0x000522000020f000 */
[----:B------:R-:W2:Y:S01]  /*46e0*/  LDC R15, c[0x0][0x148] ;  /* 0x00005200ff0f7b82 */ /* 0x000ea20000000800 */
[----:B0-----:R-:W-:-:S02]  /*46f0*/  SHF.R.U64 R12, R4, R6, R3 ;  /* 0x00000006040c7219 */ /* 0x001fc40000001203 */
[----:B------:R-:W-:-:S05]  /*4700*/  SHF.R.U32.HI R3, RZ, R6, R3 ;  /* 0x00000006ff037219 */ /* 0x000fca0000011603 */
[----:B------:R-:W0:Y:S01]  /*4710*/  LDC R20, c[0x0][0x600] ;  /* 0x00018000ff147b82 */ /* 0x000e220000000800 */
[-CC-:B-1----:R-:W-:Y:S02]  /*4720*/  SHF.R.U64 R10, R12, R8.reuse, R3.reuse ;  /* 0x000000080c0a7219 */ /* 0x182fe40000001203 */
[----:B------:R-:W-:-:S05]  /*4730*/  SHF.R.U32.HI R3, RZ, R8, R3 ;  /* 0x00000008ff037219 */ /* 0x000fca0000011603 */
[----:B------:R-:W1:Y:S01]  /*4740*/  LDC R27, c[0x0][0x648] ;  /* 0x00019200ff1b7b82 */ /* 0x000e620000000800 */
[-C--:B---3--:R-:W-:Y:S02]  /*4750*/  SHF.L.U32 R4, R5, R26.reuse, RZ ;  /* 0x0000001a05047219 */ /* 0x088fe400000006ff */
[-CC-:B------:R-:W-:Y:S02]  /*4760*/  SHF.R.U64 R14, R10, R26.reuse, R3.reuse ;  /* 0x0000001a0a0e7219 */ /* 0x180fe40000001203 */
[----:B------:R-:W-:Y:S02]  /*4770*/  SHF.R.U32.HI R5, RZ, R26, R3 ;  /* 0x0000001aff057219 */ /* 0x000fe40000011603 */
[----:B------:R-:W-:Y:S01]  /*4780*/  LOP3.LUT R25, RZ, R4, RZ, 0x33, !PT ;  /* 0x00000004ff197212 */ /* 0x000fe200078e33ff */
[----:B------:R-:W3:Y:S01]  /*4790*/  LDC R30, c[0x0][0x638] ;  /* 0x00018e00ff1e7b82 */ /* 0x000ee20000000800 */
[----:B------:R-:W-:Y:S01]  /*47a0*/  SHF.L.U32 R26, R7, R26, RZ ;  /* 0x0000001a071a7219 */ /* 0x000fe200000006ff */
[----:B------:R-:W-:-:S06]  /*47b0*/  IMAD.MOV.U32 R4, RZ, RZ, R14 ;  /* 0x000000ffff047224 */ /* 0x000fcc00078e000e */
[----:B------:R-:W0:Y:S01]  /*47c0*/  LDC R31, c[0x0][0x610] ;  /* 0x00018400ff1f7b82 */ /* 0x000e220000000800 */
[----:B----4-:R-:W-:Y:S05]  /*47d0*/  @!P0 BRA `(.L_x_100) ;  /* 0x0000000000288947 */ /* 0x010fea0003800000 */
        /* <DEDUP_REMOVED lines=10> */
.L_x_100:
[----:B------:R-:W-:Y:S01]  /*4880*/  ISETP.NE.AND P0, PT, R2, 0x1, PT ;  /* 0x000000010200780c */ /* 0x000fe20003f05270 */
[----:B0-----:R-:W-:Y:S01]  /*4890*/  VIADD R7, R20, 0xffffffff ;  /* 0xffffffff14077836 */ /* 0x001fe20000000000 */
[----:B-12---:R-:W-:Y:S01]  /*48a0*/  SHF.R.U64 R0, R4, R27, R5 ;  /* 0x0000001b04007219 */ /* 0x006fe20000001205 */
[----:B------:R-:W-:Y:S01]  /*48b0*/  IMAD.MOV R13, RZ, RZ, -R13 ;  /* 0x000000ffff0d7224 */ /* 0x000fe200078e0a0d */
[----:B------:R-:W-:Y:S01]  /*48c0*/  LOP3.LUT R5, R10, R25, RZ, 0xc0, !PT ;  /* 0x000000190a057212 */ /* 0x000fe200078ec0ff */
[----:B------:R-:W-:Y:S01]  /*48d0*/  IMAD.MOV.U32 R4, RZ, RZ, 0x1 ;  /* 0x00000001ff047424 */ /* 0x000fe200078e00ff */
[----:B------:R-:W-:Y:S01]  /*48e0*/  LOP3.LUT R12, R12, R7, RZ, 0xc0, !PT ;  /* 0x000000070c0c7212 */ /* 0x000fe200078ec0ff */
[----:B------:R-:W-:Y:S02]  /*48f0*/  IMAD.MOV R3, RZ, RZ, -R0 ;  /* 0x000000ffff037224 */ /* 0x000fe400078e0a00 */
[----:B------:R-:W-:Y:S02]  /*4900*/  IMAD R0, R26, R0, R5 ;  /* 0x000000001a007224 */ /* 0x000fe400078e0205 */
[----:B---3--:R-:W-:-:S02]  /*4910*/  IMAD R3, R3, R30, R14 ;  /* 0x0000001e03037224 */ /* 0x008fc400078e020e */
[----:B------:R-:W-:Y:S02]  /*4920*/  @P0 IMAD R21, R15, R13, R24 ;  /* 0x0000000d0f150224 */ /* 0x000fe400078e0218 */
[----:B------:R-:W-:Y:S01]  /*4930*/  IMAD R5, R3, R20, R12 ;  /* 0x0000001403057224 */ /* 0x000fe200078e020c */
[----:B------:R-:W-:Y:S01]  /*4940*/  PRMT R3, R4, 0x7610, R3 ;  /* 0x0000761004037816 */ /* 0x000fe20000000003 */
[----:B------:R-:W-:-:S05]  /*4950*/  IMAD R0, R0, R31, R21 ;  /* 0x0000001f00007224 */ /* 0x000fca00078e0215 */
[----:B------:R-:W-:Y:S02]  /*4960*/  SEL R61, R5, R0, !P0 ;  /* 0x00000000053d7207 */ /* 0x000fe40004000000 */
[----:B------:R-:W-:-:S07]  /*4970*/  SEL R0, R0, R5, !P0 ;  /* 0x0000000500007207 */ /* 0x000fce0004000000 */
.L_x_98:
[----:B------:R-:W-:Y:S01]  /*4980*/  LOP3.LUT P0, RZ, R3, 0xff, RZ, 0xc0, !PT ;  /* 0x000000ff03ff7812 */ /* 0x000fe2000780c0ff */
[----:B------:R-:W-:-:S12]  /*4990*/  IMAD.MOV.U32 R60, RZ, RZ, R0 ;  /* 0x000000ffff3c7224 */ /* 0x000fd800078e0000 */
[----:B------:R-:W-:Y:S05]  /*49a0*/  @P0 BRA `(.L_x_101) ;  /* 0xffffffc800940947 */ /* 0x000fea000383ffff */
[----:B------:R-:W-:Y:S05]  /*49b0*/  EXIT ;  /* 0x000000000000794d */ /* 0x000fea0003800000 */
.L_x_8:
        /* <DEDUP_REMOVED lines=26> */
.L_x_103:
[----:B------:R-:W0:Y:S01]  /*4b60*/  LDC.64 R28, c[0x0][0x640] ;  /* 0x00019000ff1c7b82 */ /* 0x000e220000000a00 */
[-CC-:B------:R-:W-:Y:S01]  /*4b70*/  SHF.R.U64 R22, R12, R6.reuse, R13.reuse ;  /* 0x000000060c167219 */ /* 0x180fe2000000120d */
[----:B------:R-:W-:Y:S01]  /*4b80*/  IMAD.MOV.U32 R30, RZ, RZ, 0x1 ;  /* 0x00000001ff1e7424 */ /* 0x000fe200078e00ff */
[----:B------:R-:W-:Y:S02]  /*4b90*/  SHF.R.U32.HI R6, RZ, R6, R13 ;  /* 0x00000006ff067219 */ /* 0x000fe4000001160d */
        /* <DEDUP_REMOVED lines=8> */
[----:B------:R-:W-:Y:S01]  /*4c20*/  IMAD.IADD R9, R9, 0x1, R11 ;  /* 0x0000000109097824 */ /* 0x000fe200078e020b */
[----:B0-----:R-:W-:-:S04]  /*4c30*/  ISETP.NE.U32.AND P0, PT, R28, RZ, PT ;  /* 0x000000ff1c00720c */ /* 0x001fc80003f05070 */
[----:B------:R-:W-:Y:S02]  /*4c40*/  ISETP.NE.AND.EX P0, PT, R29, RZ, PT, P0 ;  /* 0x000000ff1d00720c */ /* 0x000fe40003f05300 */
[----:B------:R-:W0:Y:S01]  /*4c50*/  LDC R20, c[0x0][0x600] ;  /* 0x00018000ff147b82 */ /* 0x000e220000000800 */
[-CC-:B-1----:R-:W-:Y:S01]  /*4c60*/  SHF.R.U64 R14, R8, R10.reuse, R9.reuse ;  /* 0x0000000a080e7219 */ /* 0x182fe20000001209 */
[----:B------:R-:W-:Y:S01]  /*4c70*/  IMAD.MOV.U32 R8, RZ, RZ, -0x1 ;  /* 0xffffffffff087424 */ /* 0x000fe200078e00ff */
[----:B------:R-:W-:-:S05]  /*4c80*/  SHF.R.U32.HI R9, RZ, R10, R9 ;  /* 0x0000000aff097219 */ /* 0x000fca0000011609 */
[----:B------:R-:W1:Y:S01]  /*4c90*/  LDC R24, c[0x0][0x648] ;  /* 0x00019200ff187b82 */ /* 0x000e620000000800 */
[-CC-:B--2---:R-:W-:Y:S02]  /*4ca0*/  SHF.R.U64 R23, R14, R12.reuse, R9.reuse ;  /* 0x0000000c0e177219 */ /* 0x184fe40000001209 */
[----:B------:R-:W-:-:S05]  /*4cb0*/  SHF.R.U32.HI R6, RZ, R12, R9 ;  /* 0x0000000cff067219 */ /* 0x000fca0000011609 */
[----:B------:R-:W2:Y:S01]  /*4cc0*/  LDC R26, c[0x0][0x638] ;  /* 0x00018e00ff1a7b82 */ /* 0x000ea20000000800 */
[-C--:B---3--:R-:W-:Y:S02]  /*4cd0*/  SHF.L.U32 R8, R8, R27.reuse, RZ ;  /* 0x0000001b08087219 */ /* 0x088fe400000006ff */
[-CC-:B------:R-:W-:Y:S02]  /*4ce0*/  SHF.R.U64 R25, R23, R27.reuse, R6.reuse ;  /* 0x0000001b17197219 */ /* 0x180fe40000001206 */
[----:B------:R-:W-:Y:S02]  /*4cf0*/  LOP3.LUT R32, RZ, R8, RZ, 0x33, !PT ;  /* 0x00000008ff207212 */ /* 0x000fe400078e33ff */
[----:B------:R-:W-:Y:S01]  /*4d00*/  SHF.R.U32.HI R9, RZ, R27, R6 ;  /* 0x0000001bff097219 */ /* 0x000fe20000011606 */
[----:B------:R-:W3:Y:S01]  /*4d10*/  LDC R31, c[0x0][0x610] ;  /* 0x00018400ff1f7b82 */ /* 0x000ee20000000800 */
[----:B------:R-:W-:Y:S01]  /*4d20*/  IMAD.MOV.U32 R8, RZ, RZ, R25 ;  /* 0x000000ffff087224 */ /* 0x000fe200078e0019 */
[----:B------:R-:W-:Y:S06]  /*4d30*/  @!P0 BRA `(.L_x_104) ;  /* 0x0000000000288947 */ /* 0x000fec0003800000 */
        /* <DEDUP_REMOVED lines=10> */
.L_x_104:
[----:B------:R-:W-:Y:S01]  /*4de0*/  ISETP.NE.AND P0, PT, R2, 0x1, PT ;  /* 0x000000010200780c */ /* 0x000fe20003f05270 */
[----:B------:R-:W-:Y:S01]  /*4df0*/  IMAD.MOV.U32 R13, RZ, RZ, R22 ;  /* 0x000000ffff0d7224 */ /* 0x000fe200078e0016 */
[----:B-1----:R-:W-:Y:S01]  /*4e00*/  SHF.R.U64 R6, R8, R24, R9 ;  /* 0x0000001808067219 */ /* 0x002fe20000001209 */
[----:B0-----:R-:W-:Y:S01]  /*4e10*/  VIADD R9, R20, 0xffffffff ;  /* 0xffffffff14097836 */ /* 0x001fe20000000000 */
[----:B------:R-:W-:Y:S02]  /*4e20*/  SHF.L.U32 R30, R30, R27, RZ ;  /* 0x0000001b1e1e7219 */ /* 0x000fe400000006ff */
[----:B------:R-:W-:Y:S01]  /*4e30*/  LOP3.LUT R5, R23, R32, RZ, 0xc0, !PT ;  /* 0x0000002017057212 */ /* 0x000fe200078ec0ff */
[----:B------:R-:W-:-:S04]  /*4e40*/  IMAD.MOV R8, RZ, RZ, -R6 ;  /* 0x000000ffff087224 */ /* 0x000fc800078e0a06 */
[----:B------:R-:W-:Y:S01]  /*4e50*/  IMAD R6, R30, R6, R5 ;  /* 0x000000061e067224 */ /* 0x000fe200078e0205 */
[----:B------:R-:W-:Y:S01]  /*4e60*/  LOP3.LUT R5, R14, R9, RZ, 0xc0, !PT ;  /* 0x000000090e057212 */ /* 0x000fe200078ec0ff */
[----:B------:R-:W-:Y:S02]  /*4e70*/  @P0 IMAD R3, R7, R21, R4 ;  /* 0x0000001507030224 */ /* 0x000fe400078e0204 */
[----:B--2---:R-:W-:Y:S02]  /*4e80*/  IMAD R4, R8, R26, R25 ;  /* 0x0000001a08047224 */ /* 0x004fe400078e0219 */
[----:B---3--:R-:W-:Y:S02]  /*4e90*/  IMAD R3, R6, R31, R3 ;  /* 0x0000001f06037224 */ /* 0x008fe400078e0203 */
[----:B------:R-:W-:Y:S02]  /*4ea0*/  IMAD R4, R4, R20, R5 ;  /* 0x0000001404047224 */ /* 0x000fe400078e0205 */
[----:B------:R-:W-:-:S03]  /*4eb0*/  IMAD.MOV.U32 R6, RZ, RZ, 0x1 ;  /* 0x00000001ff067424 */ /* 0x000fc600078e00ff */
[----:B------:R-:W-:Y:S02]  /*4ec0*/  SEL R20, R4, R3, !P0 ;  /* 0x0000000304147207 */ /* 0x000fe40004000000 */
[----:B------:R-:W-:-:S07]  /*4ed0*/  SEL R11, R3, R4, !P0 ;  /* 0x00000004030b7207 */ /* 0x000fce0004000000 */
.L_x_102:
[----:B------:R-:W-:-:S08]  /*4ee0*/  NOP ;  /* 0x0000000000007918 */ /* 0x000fd00000000000 */
[----:B------:R-:W0:-:S00]  /*4ef0*/  USETMAXREG.DEALLOC.CTAPOOL 0x28 ;  /* 0x00000028000079c8 */ /* 0x000e0000080e0500 */
[----:B0-----:R-:W-:-:S13]  /*4f00*/  ISETP.NE.AND P0, PT, R0, RZ, PT ;  /* 0x000000ff0000720c */ /* 0x001fda0003f05270 */
[----:B------:R-:W-:Y:S05]  /*4f10*/  @P0 EXIT ;  /* 0x000000000000094d */ /* 0x000fea0003800000 */
[----:B------:R-:W-:Y:S01]  /*4f20*/  LOP3.LUT P0, RZ, R6, 0xff, RZ, 0xc0, !PT ;  /* 0x000000ff06ff7812 */ /* 0x000fe2000780c0ff */
[----:B------:R-:W-:Y:S02]  /*4f30*/  IMAD.MOV.U32 R0, RZ, RZ, 0x1 ;  /* 0x00000001ff007424 */ /* 0x000fe400078e00ff */
[----:B------:R-:W-:-:S10]  /*4f40*/  IMAD.MOV.U32 R12, RZ, RZ, RZ ;  /* 0x000000ffff0c7224 */ /* 0x000fd400078e00ff */
[----:B------:R-:W-:Y:S05]  /*4f50*/  @!P0 BRA `(.L_x_105) ;  /* 0x0000000c00908947 */ /* 0x000fea0003800000 */
[----:B------:R-:W0:Y:S01]  /*4f60*/  LDC R0, c[0x0][0x28c] ;  /* 0x0000a300ff007b82 */ /* 0x000e220000000800 */
[----:B------:R-:W-:Y:S01]  /*4f70*/  ULDC UR5, c[0x0][0x658] ;  /* 0x0001960000057ab9 */ /* 0x000fe20000000800 */
[----:B------:R-:W-:Y:S01]  /*4f80*/  UMOV UR11, 0xffffffff ;  /* 0xffffffff000b7882 */ /* 0x000fe20000000000 */
[----:B------:R-:W-:Y:S01]  /*4f90*/  UMOV UR17, 0x1 ;  /* 0x0000000100117882 */ /* 0x000fe20000000000 */
[----:B------:R-:W-:Y:S01]  /*4fa0*/  USHF.L.U32 UR11, UR11, UR5, URZ ;  /* 0x000000050b0b7299 */ /* 0x000fe2000800063f */
[----:B------:R-:W-:Y:S01]  /*4fb0*/  BSSY B0, `(.L_x_105) ;  /* 0x00000de000007945 */ /* 0x000fe20003800000 */
[----:B------:R-:W-:Y:S01]  /*4fc0*/  ULDC UR9, c[0x0][0xc] ;  /* 0x0000030000097ab9 */ /* 0x000fe20000000800 */
[----:B------:R-:W-:Y:S01]  /*4fd0*/  ULDC UR16, c[0x0][0x10] ;  /* 0x0000040000107ab9 */ /* 0x000fe20000000800 */
[----:B------:R-:W1:Y:S01]  /*4fe0*/  S2UR UR8, SR_CgaCtaId ;  /* 0x00000000000879c3 */ /* 0x000e620000008800 */
[----:B------:R-:W-:Y:S01]  /*4ff0*/  ULOP3.LUT UR13, URZ, UR11, URZ, 0x33, !UPT ;  /* 0x0000000b3f0d7292 */ /* 0x000fe2000f8e333f */
[----:B------:R-:W-:Y:S01]  /*5000*/  IMAD.MOV.U32 R10, RZ, RZ, 0x1 ;  /* 0x00000001ff0a7424 */ /* 0x000fe200078e00ff */
[----:B------:R-:W-:Y:S01]  /*5010*/  LOP3.LUT R9, R19, 0x2, RZ, 0xfc, !PT ;  /* 0x0000000213097812 */ /* 0x000fe200078efcff */
[----:B------:R-:W-:Y:S01]  /*5020*/  IMAD.MOV.U32 R12, RZ, RZ, RZ ;  /* 0x000000ffff0c7224 */ /* 0x000fe200078e00ff */
[----:B------:R-:W-:Y:S01]  /*5030*/  ULDC UR4, c[0x0][0x600] ;  /* 0x0001800000047ab9 */ /* 0x000fe20000000800 */
[----:B------:R-:W-:Y:S01]  /*5040*/  UMOV UR19, 0x1111 ;  /* 0x0000111100137882 */ /* 0x000fe20000000000 */
[----:B------:R-:W-:-:S02]  /*5050*/  UIADD3 UR4, UR4, -0x1, URZ ;  /* 0xffffffff04047890 */ /* 0x000fc4000fffe03f */
[----:B------:R-:W-:Y:S01]  /*5060*/  USHF.L.U32 UR5, UR17, UR5, URZ ;  /* 0x0000000511057299 */ /* 0x000fe2000800063f */
[----:B------:R-:W-:Y:S01]  /*5070*/  ULDC.64 UR28, c[0x0][0x198] ;  /* 0x00006600001c7ab9 */ /* 0x000fe20000000a00 */
[----:B0-----:R-:W-:-:S05]  /*5080*/  VIADD R0, R0, 0x1f ;  /* 0x0000001f00007836 */ /* 0x001fca0000000000 */
[----:B------:R-:W-:Y:S01]  /*5090*/  SHF.R.S32.HI R3, RZ, 0x1f, R0 ;  /* 0x0000001fff037819 */ /* 0x000fe20000011400 */
[----:B-1----:R-:W-:-:S03]  /*50a0*/  USHF.R.U32.HI UR27, URZ, 0x2, UR8 ;  /* 0x000000023f1b7899 */ /* 0x002fc60008011608 */
[----:B------:R-:W-:Y:S01]  /*50b0*/  LEA.HI R3, R3, R0, RZ, 0x5 ;  /* 0x0000000003037211 */ /* 0x000fe200078f28ff */
[----:B------:R-:W-:Y:S01]  /*50c0*/  ULOP3.LUT UR10, UR8, 0x3, URZ, 0xc0, !UPT ;  /* 0x00000003080a7892 */ /* 0x000fe2000f8ec03f */
[----:B------:R-:W-:Y:S01]  /*50d0*/  IMAD.MOV.U32 R0, RZ, RZ, 0x1 ;  /* 0x00000001ff007424 */ /* 0x000fe200078e00ff */
[----:B------:R-:W-:Y:S01]  /*50e0*/  USHF.L.U32 UR6, UR8, 0x4, URZ ;  /* 0x0000000408067899 */ /* 0x000fe2000800063f */
[----:B------:R-:W-:Y:S01]  /*50f0*/  SHF.R.S32.HI R3, RZ, 0x5, R3 ;  /* 0x00000005ff037819 */ /* 0x000fe20000011403 */
[----:B------:R-:W-:Y:S02]  /*5100*/  USHF.L.U32 UR7, UR8, 0x9, URZ ;  /* 0x0000000908077899 */ /* 0x000fe4000800063f */
[----:B------:R-:W-:Y:S02]  /*5110*/  ULOP3.LUT UR8, UR8, 0xfffffffc, URZ, 0xc0, !UPT ;  /* 0xfffffffc08087892 */ /* 0x000fe4000f8ec03f */
[----:B------:R-:W-:Y:S01]  /*5120*/  UISETP.GT.U32.AND UP0, UPT, UR10, 0xffff, UPT ;  /* 0x0000ffff0a00788c */ /* 0x000fe2000bf04070 */
[----:B------:R-:W-:Y:S01]  /*5130*/  VIADD R8, R3, 0x1 ;  /* 0x0000000103087836 */ /* 0x000fe20000000000 */
[----:B------:R-:W-:-:S02]  /*5140*/  ULOP3.LUT UR12, UR8, 0x1, URZ, 0xfc, !UPT ;  /* 0x00000001080c7892 */ /* 0x000fc4000f8efc3f */
[----:B------:R-:W-:Y:S02]  /*5150*/  ULOP3.LUT UR14, UR8, 0x2, URZ, 0xfc, !UPT ;  /* 0x00000002080e7892 */ /* 0x000fe4000f8efc3f */
[----:B------:R-:W-:Y:S02]  /*5160*/  USHF.L.U32 UR11, UR17, UR8, URZ ;  /* 0x00000008110b7299 */ /* 0x000fe4000800063f */
[----:B------:R-:W-:Y:S02]  /*5170*/  ULOP3.LUT UR15, UR8, 0x3, URZ, 0xfc, !UPT ;  /* 0x00000003080f7892 */ /* 0x000fe4000f8efc3f */
[----:B------:R-:W-:Y:S02]  /*5180*/  UIMAD.WIDE.U32 UR8, UR9, UR16, URZ ;  /* 0x00000010090872a5 */ /* 0x000fe4000f8e003f */
[----:B------:R-:W-:Y:S02]  /*5190*/  USHF.L.U32 UR12, UR17, UR12, URZ ;  /* 0x0000000c110c7299 */ /* 0x000fe4000800063f */
[----:B------:R-:W-:-:S02]  /*51a0*/  USHF.L.U32 UR14, UR17, UR14, URZ ;  /* 0x0000000e110e7299 */ /* 0x000fc4000800063f */
[----:B------:R-:W-:Y:S01]  /*51b0*/  USEL UR10, UR10, 0xffff, !UP0 ;  /* 0x0000ffff0a0a7887 */ /* 0x000fe2000c000000 */
[----:B------:R-:W-:Y:S01]  /*51c0*/  ULDC UR16, c[0x0][0x14] ;  /* 0x0000050000107ab9 */ /* 0x000fe20000000800 */
[----:B------:R-:W-:Y:S02]  /*51d0*/  USHF.L.U32 UR15, UR17, UR15, URZ ;  /* 0x0000000f110f7299 */ /* 0x000fe4000800063f */
[----:B------:R-:W-:Y:S02]  /*51e0*/  UIMAD.WIDE.U32 UR22, UR8, UR16, URZ ;  /* 0x00000010081672a5 */ /* 0x000fe4000f8e003f */
[----:B------:R-:W-:Y:S02]  /*51f0*/  UIMAD UR21, UR9, UR16, URZ ;  /* 0x00000010091572a4 */ /* 0x000fe4000f8e023f */
[----:B------:R-:W-:Y:S02]  /*5200*/  ULOP3.LUT UR11, UR14, UR11, UR12, 0xfe, !UPT ;  /* 0x0000000b0e0b7292 */ /* 0x000fe4000f8efe0c */
[----:B------:R-:W-:-:S02]  /*5210*/  ULOP3.LUT UR10, UR10, 0xffff, URZ, 0xc0, !UPT ;  /* 0x0000ffff0a0a7892 */ /* 0x000fc4000f8ec03f */
[----:B------:R-:W-:Y:S02]  /*5220*/  ULOP3.LUT UR6, UR6, 0x30, URZ, 0xc0, !UPT ;  /* 0x0000003006067892 */ /* 0x000fe4000f8ec03f */
[----:B------:R-:W-:Y:S02]  /*5230*/  ULOP3.LUT UR7, UR7, 0x600, URZ, 0xc0, !UPT ;  /* 0x0000060007077892 */ /* 0x000fe4000f8ec03f */
[----:B------:R-:W-:Y:S02]  /*5240*/  UIADD3 UR21, UR23, UR21, URZ ;  /* 0x0000001517157290 */ /* 0x000fe4000fffe03f */
[----:B------:R-:W-:Y:S02]  /*5250*/  ULOP3.LUT UR18, UR11, UR15, URZ, 0xfc, !UPT ;  /* 0x0000000f0b127292 */ /* 0x000fe4000f8efc3f */
[----:B------:R-:W-:-:S12]  /*5260*/  USHF.L.U32 UR19, UR19, UR10, URZ ;  /* 0x0000000a13137299 */ /* 0x000fd8000800063f */
.L_x_116:
[----:B------:R-:W-:-:S03]  /*5270*/  UMOV UR8, 0xffffffff ;  /* 0xffffffff00087882 */ /* 0x000fc60000000000 */
[----:B------:R-:W-:Y:S05]  /*5280*/  BRA.DIV UR8, `(.L_x_106) ;  /* 0x0000001608a47947 */ /* 0x000fea000b800000 */
[----:B------:R-:W-:-:S13]  /*5290*/  ELECT P6, URZ, PT ;  /* 0x00000000003f782f */ /* 0x000fda00038c0000 */
.L_x_141:
[----:B------:R-:W0:Y:S01]  /*52a0*/  LDC R4, c[0x0][0x28c] ;  /* 0x0000a300ff047b82 */ /* 0x000e220000000800 */
[----:B------:R-:W-:Y:S01]  /*52b0*/  BSSY B1, `(.L_x_107) ;  /* 0x000003c000017945 */ /* 0x000fe20003800000 */
[----:B0-----:R-:W-:-:S13]  /*52c0*/  ISETP.LT.OR P6, PT, R4, 0x1, !P6 ;  /* 0x000000010400780c */ /* 0x001fda00077c1670 */
[----:B------:R-:W-:Y:S05]  /*52d0*/  @P6 BRA `(.L_x_108) ;  /* 0x0000000000e46947 */ /* 0x000fea0003800000 */
[----:B------:R-:W-:Y:S01]  /*52e0*/  LEA R11, R11, UR27, 0x2 ;  /* 0x0000001b0b0b7c11 */ /* 0x000fe2000f8e10ff */
[----:B------:R-:W-:Y:S01]  /*52f0*/  IMAD.MOV.U32 R21, RZ, RZ, RZ ;  /* 0x000000ffff157224 */ /* 0x000fe200078e00ff */
[----:B------:R-:W-:Y:S01]  /*5300*/  LEA R20, R20, UR6, 0x6 ;  /* 0x0000000614147c11 */ /* 0x000fe2000f8e30ff */
[----:B------:R-:W-:Y:S02]  /*5310*/  IMAD.MOV.U32 R4, RZ, RZ, R8 ;  /* 0x000000ffff047224 */ /* 0x000fe400078e0008 */
[----:B------:R-:W-:Y:S02]  /*5320*/  IMAD.MOV.U32 R5, RZ, RZ, R0 ;  /* 0x000000ffff057224 */ /* 0x000fe400078e0000 */
[----:B------:R-:W-:Y:S02]  /*5330*/  IMAD.MOV.U32 R6, RZ, RZ, R12 ;  /* 0x000000ffff067224 */ /* 0x000fe400078e000c */
[----:B------:R-:W-:-:S07]  /*5340*/  IMAD.SHL.U32 R15, R11, 0x20, RZ ;  /* 0x000000200b0f7824 */ /* 0x000fce00078e00ff */
.L_x_111:
[----:B------:R-:W0:Y:S01]  /*5350*/  S2R R14, SR_CgaCtaId ;  /* 0x00000000000e7919 */ /* 0x000e220000008800 */
[----:B------:R-:W-:Y:S02]  /*5360*/  MOV R7, 0x400 ;  /* 0x0000040000077802 */ /* 0x000fe40000000f00 */
[----:B------:R-:W-:-:S13]  /*5370*/  LOP3.LUT P1, RZ, R18, 0x7f, RZ, 0xc0, !PT ;  /* 0x0000007f12ff7812 */ /* 0x000fda000782c0ff */
[----:B------:R-:W1:Y:S01]  /*5380*/  @!P1 LDC R11, c[0x0][0x500] ;  /* 0x00014000ff0b9b82 */ /* 0x000e620000000800 */
[----:B0-----:R-:W-:Y:S02]  /*5390*/  LEA R22, R14, R7, 0x18 ;  /* 0x000000070e167211 */ /* 0x001fe400078ec0ff */
[----:B------:R-:W-:-:S03]  /*53a0*/  SHF.L.U32 R7, R5, 0x1f, RZ ;  /* 0x0000001f05077819 */ /* 0x000fc600000006ff */
[----:B------:R-:W-:-:S04]  /*53b0*/  IMAD R14, R6, 0x8, R22 ;  /* 0x00000008060e7824 */ /* 0x000fc800078e0216 */
[----:B------:R-:W0:Y:S02]  /*53c0*/  SYNCS.PHASECHK.TRANS64.TRYWAIT P0, [R14+URZ+0x90], R7 ;  /* 0x000090070e0075a7 */ /* 0x000e24000800017f */
[----:B01----:R-:W-:Y:S05]  /*53d0*/  @!P0 BRA `(.L_x_109) ;  /* 0x0000001400708947 */ /* 0x003fea0003800000 */
.L_x_142:
[----:B0-----:R-:W-:Y:S01]  /*53e0*/  PRMT R7, R9, 0x9910, RZ ;  /* 0x0000991009077816 */ /* 0x001fe200000000ff */
[----:B------:R0:W-:Y:S03]  /*53f0*/  @!P1 SYNCS.ARRIVE.TRANS64 RZ, [R14+URZ], R11 ;  /* 0x0000000b0eff99a7 */ /* 0x0001e6000800003f */
[----:B------:R-:W-:-:S13]  /*5400*/  ISETP.NE.AND P0, PT, R7, 0x2, PT ;  /* 0x000000020700780c */ /* 0x000fda0003f05270 */
[----:B0-----:R-:W-:Y:S05]  /*5410*/  @P0 BRA `(.L_x_110) ;  /* 0x0000000000040947 */ /* 0x001fea0003800000 */
[----:B------:R-:W-:Y:S01]  /*5420*/  BPT.TRAP 0x1 ;  /* 0x000000040000795c */ /* 0x000fe20000300000 */
.L_x_110:
[----:B------:R-:W-:Y:S01]  /*5430*/  LEA R7, R6, UR27, 0x2 ;  /* 0x0000001b06077c11 */ /* 0x000fe2000f8e10ff */
[----:B------:R-:W-:Y:S01]  /*5440*/  VIADD R4, R4, 0xffffffff ;  /* 0xffffffff04047836 */ /* 0x000fe20000000000 */
[----:B------:R-:W-:Y:S01]  /*5450*/  R2UR UR25, R15 ;  /* 0x000000000f1972ca */ /* 0x000fe200000e0000 */
[----:B------:R-:W-:Y:S01]  /*5460*/  UIADD3 UR14, UP0, UR28, 0xf0, URZ ;  /* 0x000000f01c0e7890 */ /* 0x000fe2000ff1e03f */
[----:B------:R-:W-:Y:S01]  /*5470*/  R2UR UR9, R14 ;  /* 0x000000000e0972ca */ /* 0x000fe200000e0000 */
[----:B------:R-:W-:Y:S01]  /*5480*/  IMAD.SHL.U32 R7, R7, 0x400, RZ ;  /* 0x0000040007077824 */ /* 0x000fe200078e00ff */
[----:B------:R-:W-:Y:S01]  /*5490*/  R2UR UR10, R21 ;  /* 0x00000000150a72ca */ /* 0x000fe200000e0000 */
[----:B------:R-:W-:Y:S01]  /*54a0*/  UIADD3 UR32, UP1, UR28, 0x1f0, URZ ;  /* 0x000001f01c207890 */ /* 0x000fe2000ff3e03f */
[----:B------:R-:W-:Y:S01]  /*54b0*/  R2UR UR12, R13 ;  /* 0x000000000d0c72ca */ /* 0x000fe200000e0000 */
[--C-:B------:R-:W-:Y:S01]  /*54c0*/  IMAD R11, R7, 0x2, R22.reuse ;  /* 0x00000002070b7824 */ /* 0x100fe200078e0216 */
[----:B------:R-:W-:Y:S01]  /*54d0*/  LEA R7, R6, UR7, 0xb ;  /* 0x0000000706077c11 */ /* 0x000fe2000f8e58ff */
[----:B------:R-:W-:Y:S01]  /*54e0*/  UIADD3.X UR15, URZ, UR29, URZ, UP0, !UPT ;  /* 0x0000001d3f0f7290 */ /* 0x000fe200087fe43f */
[----:B------:R-:W-:Y:S01]  /*54f0*/  R2UR UR26, R20 ;  /* 0x00000000141a72ca */ /* 0x000fe200000e0000 */
[----:B------:R-:W-:Y:S01]  /*5500*/  UPRMT UR20, URZ, 0x5410, UR19 ;  /* 0x000054103f147896 */ /* 0x000fe20008000013 */
[----:B------:R-:W-:Y:S01]  /*5510*/  R2UR UR8, R11 ;  /* 0x000000000b0872ca */ /* 0x000fe200000e0000 */
[----:B------:R-:W-:Y:S01]  /*5520*/  IMAD R7, R7, 0x2, R22 ;  /* 0x0000000207077824 */ /* 0x000fe200078e0216 */
[----:B------:R-:W-:Y:S01]  /*5530*/  ISETP.GT.AND P1, PT, R4, 0x1, PT ;  /* 0x000000010400780c */ /* 0x000fe20003f24270 */
[----:B------:R-:W-:Y:S01]  /*5540*/  VIADD R6, R6, 0x1 ;  /* 0x0000000106067836 */ /* 0x000fe20000000000 */
[----:B------:R-:W-:Y:S01]  /*5550*/  UPRMT UR30, URZ, 0x5410, UR18 ;  /* 0x000054103f1e7896 */ /* 0x000fe20008000012 */
[----:B------:R-:W-:Y:S01]  /*5560*/  VIADD R21, R21, 0x20 ;  /* 0x0000002015157836 */ /* 0x000fe20000000000 */
[----:B------:R-:W-:Y:S01]  /*5570*/  R2UR UR11, R7 ;  /* 0x00000000070b72ca */ /* 0x000fe200000e0000 */
[----:B------:R-:W-:Y:S01]  /*5580*/  UIADD3.X UR33, URZ, UR29, URZ, UP1, !UPT ;  /* 0x0000001d3f217290 */ /* 0x000fe20008ffe43f */
[----:B------:R-:W-:Y:S01]  /*5590*/  ISETP.NE.AND P0, PT, R6, 0x12, PT ;  /* 0x000000120600780c */ /* 0x000fe20003f05270 */
[----:B------:R-:W-:Y:S01]  /*55a0*/  UMOV UR16, 0x0 ;  /* 0x0000000000107882 */ /* 0x000fe20000000000 */
[----:B------:R-:W-:-:S02]  /*55b0*/  UMOV UR17, 0x10000000 ;  /* 0x1000000000117882 */ /* 0x000fc40000000000 */
[----:B------:R-:W-:Y:S01]  /*55c0*/  SEL R14, RZ, 0x1, P0 ;  /* 0x00000001ff0e7807 */ /* 0x000fe20000000000 */
[----:B------:R-:W-:Y:S01]  /*55d0*/  UIADD3 UR8, UR8, 0x200, URZ ;  /* 0x0000020008087890 */ /* 0x000fe2000fffe03f */
[----:B------:R-:W-:Y:S02]  /*55e0*/  SEL R6, R6, RZ, P0 ;  /* 0x000000ff06067207 */ /* 0x000fe40000000000 */
[----:B------:R-:W-:-:S03]  /*55f0*/  LOP3.LUT R5, R5, R14, RZ, 0x3c, !PT ;  /* 0x0000000e05057212 */ /* 0x000fc600078e3cff */
[----:B------:R-:W-:-:S03]  /*5600*/  UIADD3 UR24, UR11, 0x24200, URZ ;  /* 0x000242000b187890 */ /* 0x000fc6000fffe03f */
[----:B------:R-:W-:Y:S02]  /*5610*/  UMOV UR11, UR25 ;  /* 0x00000019000b7c82 */ /* 0x000fe40008000000 */
[----:B------:R0:W-:Y:S02]  /*5620*/  UTMALDG.3D.MULTICAST [UR8], [UR14], UR20, desc[UR16] ;  /* 0x000010080e0073b4 */ /* 0x0001e40008011814 */
[----:B0-----:R-:W-:Y:S01]  /*5630*/  UMOV UR8, UR24 ;  /* 0x0000001800087c82 */ /* 0x001fe20008000000 */
[----:B------:R-:W-:Y:S02]  /*5640*/  UMOV UR11, UR26 ;  /* 0x0000001a000b7c82 */ /* 0x000fe40008000000 */
[----:B------:R0:W-:Y:S02]  /*5650*/  UTMALDG.3D.MULTICAST [UR8], [UR32], UR30, desc[UR16] ;  /* 0x00001008200073b4 */ /* 0x0001e4000801181e */
[----:B0-----:R-:W-:Y:S05]  /*5660*/  @P1 BRA `(.L_x_111) ;  /* 0xfffffffc00381947 */ /* 0x001fea000383ffff */
.L_x_108:
[----:B------:R-:W-:Y:S05]  /*5670*/  BSYNC B1 ;  /* 0x0000000000017941 */ /* 0x000fea0003800000 */
.L_x_107:
[----:B------:R-:W-:Y:S01]  /*5680*/  LOP3.LUT P1, RZ, R10, 0xff, RZ, 0xc0, !PT ;  /* 0x000000ff0aff7812 */ /* 0x000fe2000782c0ff */
[C---:B------:R-:W-:Y:S01]  /*5690*/  IMAD.IADD R12, R3.reuse, 0x1, R12 ;  /* 0x00000001030c7824 */ /* 0x040fe200078e020c */
[----:B------:R-:W-:Y:S01]  /*56a0*/  ULDC.64 UR8, c[0x0][0x650] ;  /* 0x0001940000087ab9 */ /* 0x000fe20000000a00 */
[C---:B------:R-:W-:Y:S01]  /*56b0*/  ISETP.GE.U32.AND P2, PT, R3.reuse, 0x12, PT ;  /* 0x000000120300780c */ /* 0x040fe20003f46070 */
[----:B------:R-:W-:Y:S01]  /*56c0*/  BSSY B1, `(.L_x_112) ;  /* 0x000006a000017945 */ /* 0x000fe20003800000 */
[----:B------:R-:W-:Y:S01]  /*56d0*/  IMAD.MOV.U32 R11, RZ, RZ, -0x1 ;  /* 0xffffffffff0b7424 */ /* 0x000fe200078e00ff */
[----:B------:R-:W-:Y:S01]  /*56e0*/  ISETP.GT.U32.AND P0, PT, R12, 0x11, PT ;  /* 0x000000110c00780c */ /* 0x000fe20003f04070 */
[----:B------:R-:W-:Y:S01]  /*56f0*/  IMAD.MOV.U32 R20, RZ, RZ, -0x1 ;  /* 0xffffffffff147424 */ /* 0x000fe200078e00ff */
[----:B------:R-:W-:Y:S01]  /*5700*/  PRMT R10, RZ, 0x7610, R10 ;  /* 0x00007610ff0a7816 */ /* 0x000fe2000000000a */
[----:B------:R-:W-:Y:S01]  /*5710*/  IMAD.MOV.U32 R13, RZ, RZ, -0x1 ;  /* 0xffffffffff0d7424 */ /* 0x000fe200078e00ff */
[----:B------:R-:W-:-:S03]  /*5720*/  ISETP.LT.U32.AND P0, PT, R3, 0x12, P0 ;  /* 0x000000120300780c */ /* 0x000fc60000701070 */
[----:B------:R-:W0:Y:S01]  /*5730*/  @P1 S2R R5, SR_CgaCtaId ;  /* 0x0000000000051919 */ /* 0x000e220000008800 */
[----:B------:R-:W-:-:S04]  /*5740*/  @P1 MOV R4, 0x400 ;  /* 0x0000040000041802 */ /* 0x000fc80000000f00 */
[----:B0-----:R-:W-:Y:S01]  /*5750*/  @P1 LEA R6, R5, R4, 0x18 ;  /* 0x0000000405061211 */ /* 0x001fe200078ec0ff */
[----:B------:R-:W-:-:S03]  /*5760*/  IMAD.WIDE.U32 R4, R12, 0x38e38e39, RZ ;  /* 0x38e38e390c047825 */ /* 0x000fc600078e00ff */
[----:B------:R0:W-:Y:S01]  /*5770*/  @P1 SYNCS.ARRIVE.TRANS64.A1T0 RZ, [R6+URZ+0x138], RZ ;  /* 0x000138ff06ff19a7 */ /* 0x0001e2000810003f */
[----:B------:R-:W-:Y:S02]  /*5780*/  IADD3 R16, P1, R16, UR22, RZ ;  /* 0x0000001610107c10 */ /* 0x000fe4000ff3e0ff */
[----:B------:R-:W-:Y:S02]  /*5790*/  SHF.R.U32.HI R7, RZ, 0x2, R5 ;  /* 0x00000002ff077819 */ /* 0x000fe40000011605 */
[----:B------:R-:W-:Y:S02]  /*57a0*/  SEL R5, RZ, 0x1, !P0 ;  /* 0x00000001ff057807 */ /* 0x000fe40004000000 */
[----:B------:R-:W-:Y:S01]  /*57b0*/  IADD3.X R17, R17, UR21, RZ, P1, !PT ;  /* 0x0000001511117c10 */ /* 0x000fe20008ffe4ff */
[----:B------:R-:W-:Y:S01]  /*57c0*/  IMAD R12, R7, -0x12, R12 ;  /* 0xffffffee070c7824 */ /* 0x000fe200078e020c */
[----:B------:R-:W-:Y:S02]  /*57d0*/  ISETP.GE.U32.AND P0, PT, R16, UR8, PT ;  /* 0x0000000810007c0c */ /* 0x000fe4000bf06070 */
[----:B------:R-:W-:-:S02]  /*57e0*/  LOP3.LUT R0, R0, R5, RZ, 0x3c, !PT ;  /* 0x0000000500007212 */ /* 0x000fc400078e3cff */
[----:B------:R-:W-:Y:S02]  /*57f0*/  ISETP.GE.U32.AND.EX P0, PT, R17, UR9, PT, P0 ;  /* 0x0000000911007c0c */ /* 0x000fe4000bf06100 */
[----:B------:R-:W-:Y:S02]  /*5800*/  @P2 LOP3.LUT R0, R0, 0x1, R7, 0x78, !PT ;  /* 0x0000000100002812 */ /* 0x000fe400078e7807 */
[----:B------:R-:W-:-:S09]  /*5810*/  PRMT R4, RZ, 0x7610, R4 ;  /* 0x00007610ff047816 */ /* 0x000fd20000000004 */
[----:B0-----:R-:W-:Y:S05]  /*5820*/  @P0 BRA `(.L_x_113) ;  /* 0x00000004004c0947 */ /* 0x001fea0003800000 */
[----:B------:R-:W0:Y:S01]  /*5830*/  S2R R14, SR_CTAID.X ;  /* 0x00000000000e7919 */ /* 0x000e220000002500 */
[----:B------:R-:W-:Y:S01]  /*5840*/  ULDC.64 UR8, c[0x0][0x628] ;  /* 0x00018a0000087ab9 */ /* 0x000fe20000000a00 */
[----:B------:R-:W1:Y:S01]  /*5850*/  LDC R15, c[0x0][0x144] ;  /* 0x00005100ff0f7b82 */ /* 0x000e620000000800 */
[----:B------:R-:W-:Y:S01]  /*5860*/  ISETP.NE.U32.AND P0, PT, RZ, UR8, PT ;  /* 0x00000008ff007c0c */ /* 0x000fe2000bf05070 */
[----:B------:R-:W2:Y:S01]  /*5870*/  S2R R11, SR_CTAID.Y ;  /* 0x00000000000b7919 */ /* 0x000ea20000002600 */
[----:B------:R-:W-:Y:S01]  /*5880*/  ULDC UR10, c[0x0][0x150] ;  /* 0x00005400000a7ab9 */ /* 0x000fe20000000800 */
[----:B------:R-:W-:Y:S01]  /*5890*/  ULDC UR11, c[0x0][0x630] ;  /* 0x00018c00000b7ab9 */ /* 0x000fe20000000800 */
[----:B------:R-:W-:Y:S01]  /*58a0*/  ISETP.NE.AND.EX P0, PT, RZ, UR9, PT, P0 ;  /* 0x00000009ff007c0c */ /* 0x000fe2000bf05300 */
[----:B------:R-:W-:Y:S01]  /*58b0*/  IMAD.MOV.U32 R4, RZ, RZ, R16 ;  /* 0x000000ffff047224 */ /* 0x000fe200078e0010 */
[----:B0-----:R-:W-:-:S05]  /*58c0*/  I2FP.F32.U32 R5, R14 ;  /* 0x0000000e00057245 */ /* 0x001fca0000201000 */
[----:B------:R-:W-:Y:S01]  /*58d0*/  FMUL R20, R5, UR10 ;  /* 0x0000000a05147c20 */ /* 0x000fe20008400000 */
[----:B------:R-:W-:-:S05]  /*58e0*/  IMAD.MOV.U32 R5, RZ, RZ, R17 ;  /* 0x000000ffff057224 */ /* 0x000fca00078e0011 */
[----:B--2---:R-:W-:Y:S05]  /*58f0*/  @!P0 BRA `(.L_x_114) ;  /* 0x0000000000288947 */ /* 0x004fea0003800000 */
[----:B------:R-:W-:Y:S02]  /*5900*/  ULDC UR10, c[0x0][0x634] ;  /* 0x00018d00000a7ab9 */ /* 0x000fe40000000800 */
[----:B------:R-:W-:-:S05]  /*5910*/  IADD3 R5, P0, R16, UR10, RZ ;  /* 0x0000000a10057c10 */ /* 0x000fca000ff1e0ff */
[----:B------:R-:W-:-:S04]  /*5920*/  IMAD.X R13, RZ, RZ, R17, P0 ;  /* 0x000000ffff0d7224 */ /* 0x000fc800000e0611 */
[----:B------:R-:W-:-:S04]  /*5930*/  IMAD.WIDE.U32 R6, R13, UR8, RZ ;  /* 0x000000080d067c25 */ /* 0x000fc8000f8e00ff */
[----:B------:R-:W-:-:S04]  /*5940*/  IMAD.WIDE.U32 R6, P0, R5, UR9, R6 ;  /* 0x0000000905067c25 */ /* 0x000fc8000f800006 */
[----:B------:R-:W-:-:S04]  /*5950*/  IMAD.WIDE.U32 R4, R5, UR8, RZ ;  /* 0x0000000805047c25 */ /* 0x000fc8000f8e00ff */
[----:B------:R-:W-:Y:S01]  /*5960*/  IMAD.MOV.U32 R4, RZ, RZ, R7 ;  /* 0x000000ffff047224 */ /* 0x000fe200078e0007 */
[----:B------:R-:W-:Y:S01]  /*5970*/  IADD3 RZ, P1, R5, R6, RZ ;  /* 0x0000000605ff7210 */ /* 0x000fe20007f3e0ff */
[----:B------:R-:W-:-:S04]  /*5980*/  IMAD.X R5, RZ, RZ, RZ, P0 ;  /* 0x000000ffff057224 */ /* 0x000fc800000e06ff */
[----:B------:R-:W-:-:S08]  /*5990*/  IMAD.WIDE.U32.X R4, R13, UR9, R4, P1 ;  /* 0x000000090d047c25 */ /* 0x000fd000088e0404 */
.L_x_114:
[--C-:B------:R-:W-:Y:S01]  /*59a0*/  SHF.R.U64 R13, R4, UR11, R5.reuse ;  /* 0x0000000b040d7c19 */ /* 0x100fe20008001205 */
[----:B------:R-:W0:Y:S01]  /*59b0*/  F2I.U32.TRUNC.NTZ R20, R20 ;  /* 0x0000001400147305 */ /* 0x000e22000020f000 */
[----:B------:R-:W-:Y:S01]  /*59c0*/  SHF.R.U32.HI R4, RZ, UR11, R5 ;  /* 0x0000000bff047c19 */ /* 0x000fe20008011605 */
[----:B------:R-:W-:Y:S01]  /*59d0*/  ULDC.64 UR8, c[0x0][0x620] ;  /* 0x0001880000087ab9 */ /* 0x000fe20000000a00 */
[----:B------:R-:W-:Y:S01]  /*59e0*/  IADD3 R7, P0, RZ, -R13, RZ ;  /* 0x8000000dff077210 */ /* 0x000fe20007f1e0ff */
[----:B------:R-:W-:Y:S01]  /*59f0*/  ULDC.64 UR10, c[0x0][0x640] ;  /* 0x00019000000a7ab9 */ /* 0x000fe20000000a00 */
[----:B------:R-:W2:Y:S03]  /*5a00*/  LDC R22, c[0x0][0x148] ;  /* 0x00005200ff167b82 */ /* 0x000ea60000000800 */
[----:B------:R-:W-:Y:S01]  /*5a10*/  IMAD.X R4, RZ, RZ, ~R4, P0 ;  /* 0x000000ffff047224 */ /* 0x000fe200000e0e04 */
[----:B------:R-:W-:-:S03]  /*5a20*/  ISETP.NE.U32.AND P0, PT, RZ, UR10, PT ;  /* 0x0000000aff007c0c */ /* 0x000fc6000bf05070 */
[----:B------:R-:W-:Y:S01]  /*5a30*/  IMAD R6, R4, UR8, RZ ;  /* 0x0000000804067c24 */ /* 0x000fe2000f8e02ff */
[----:B------:R-:W-:Y:S01]  /*5a40*/  ISETP.NE.AND.EX P0, PT, RZ, UR11, PT, P0 ;  /* 0x0000000bff007c0c */ /* 0x000fe2000bf05300 */
[----:B------:R-:W-:Y:S01]  /*5a50*/  IMAD.WIDE.U32 R4, R7, UR8, R16 ;  /* 0x0000000807047c25 */ /* 0x000fe2000f8e0010 */
[----:B------:R-:W-:-:S03]  /*5a60*/  ULDC UR8, c[0x0][0x618] ;  /* 0x0001860000087ab9 */ /* 0x000fc60000000800 */
[----:B------:R-:W-:Y:S01]  /*5a70*/  IMAD R7, R7, UR9, R6 ;  /* 0x0000000907077c24 */ /* 0x000fe2000f8e0206 */
[----:B------:R-:W-:Y:S01]  /*5a80*/  ULDC UR9, c[0x0][0x154] ;  /* 0x0000550000097ab9 */ /* 0x000fe20000000800 */
[----:B0-----:R-:W-:Y:S02]  /*5a90*/  IMAD.MOV R6, RZ, RZ, -R20 ;  /* 0x000000ffff067224 */ /* 0x001fe400078e0a14 */
[----:B------:R-:W-:Y:S02]  /*5aa0*/  IMAD.IADD R5, R5, 0x1, R7 ;  /* 0x0000000105057824 */ /* 0x000fe400078e0207 */
[----:B-1----:R-:W-:Y:S01]  /*5ab0*/  IMAD R14, R15, R6, R14 ;  /* 0x000000060f0e7224 */ /* 0x002fe200078e020e */
[----:B------:R-:W-:Y:S02]  /*5ac0*/  I2FP.F32.U32 R6, R11 ;  /* 0x0000000b00067245 */ /* 0x000fe40000201000 */
[--C-:B------:R-:W-:Y:S02]  /*5ad0*/  SHF.R.U64 R15, R4, UR8, R5.reuse ;  /* 0x00000008040f7c19 */ /* 0x100fe40008001205 */
[----:B------:R-:W-:Y:S01]  /*5ae0*/  SHF.R.U32.HI R4, RZ, UR8, R5 ;  /* 0x00000008ff047c19 */ /* 0x000fe20008011605 */
[----:B------:R-:W-:Y:S01]  /*5af0*/  FMUL R6, R6, UR9 ;  /* 0x0000000906067c20 */ /* 0x000fe20008400000 */
[----:B------:R-:W-:-:S02]  /*5b00*/  ULDC UR8, c[0x0][0x608] ;  /* 0x0001820000087ab9 */ /* 0x000fc40000000800 */
[--C-:B------:R-:W-:Y:S01]  /*5b10*/  SHF.R.U64 R21, R15, UR8, R4.reuse ;  /* 0x000000080f157c19 */ /* 0x100fe20008001204 */
[----:B------:R0:W1:Y:S01]  /*5b20*/  F2I.U32.TRUNC.NTZ R24, R6 ;  /* 0x0000000600187305 */ /* 0x000062000020f000 */
[----:B------:R-:W-:Y:S01]  /*5b30*/  SHF.R.U32.HI R4, RZ, UR8, R4 ;  /* 0x00000008ff047c19 */ /* 0x000fe20008011604 */
[----:B------:R-:W-:-:S03]  /*5b40*/  ULDC UR8, c[0x0][0x658] ;  /* 0x0001960000087ab9 */ /* 0x000fc60000000800 */
[--C-:B------:R-:W-:Y:S02]  /*5b50*/  SHF.R.U64 R20, R21, UR8, R4.reuse ;  /* 0x0000000815147c19 */ /* 0x100fe40008001204 */
[----:B------:R-:W-:-:S03]  /*5b60*/  SHF.R.U32.HI R23, RZ, UR8, R4 ;  /* 0x00000008ff177c19 */ /* 0x000fc60008011604 */
[----:B------:R-:W-:Y:S02]  /*5b70*/  IMAD.MOV.U32 R4, RZ, RZ, R20 ;  /* 0x000000ffff047224 */ /* 0x000fe400078e0014 */
[----:B------:R-:W-:Y:S01]  /*5b80*/  IMAD.MOV.U32 R5, RZ, RZ, R23 ;  /* 0x000000ffff057224 */ /* 0x000fe200078e0017 */
[----:B0-----:R-:W-:Y:S06]  /*5b90*/  @!P0 BRA `(.L_x_115) ;  /* 0x0000000000288947 */ /* 0x001fec0003800000 */
        /* <DEDUP_REMOVED lines=10> */
.L_x_115:
[----:B------:R-:W-:Y:S01]  /*5c40*/  ISETP.NE.AND P0, PT, R2, 0x1, PT ;  /* 0x000000010200780c */ /* 0x000fe20003f05270 */
[----:B------:R-:W-:Y:S01]  /*5c50*/  ULDC UR8, c[0x0][0x648] ;  /* 0x0001920000087ab9 */ /* 0x000fe20000000800 */
[----:B-1----:R-:W-:Y:S01]  /*5c60*/  IMAD.MOV R24, RZ, RZ, -R24 ;  /* 0x000000ffff187224 */ /* 0x002fe200078e0a18 */
[----:B------:R-:W-:Y:S01]  /*5c70*/  SHF.R.U64 R4, R4, UR8, R5 ;  /* 0x0000000804047c19 */ /* 0x000fe20008001205 */
[----:B------:R-:W-:Y:S01]  /*5c80*/  ULDC UR8, c[0x0][0x638] ;  /* 0x00018e0000087ab9 */ /* 0x000fe20000000800 */
[----:B------:R-:W-:Y:S01]  /*5c90*/  LOP3.LUT R21, R21, UR13, RZ, 0xc0, !PT ;  /* 0x0000000d15157c12 */ /* 0x000fe2000f8ec0ff */
[----:B------:R-:W-:Y:S02]  /*5ca0*/  ULDC UR9, c[0x0][0x610] ;  /* 0x0001840000097ab9 */ /* 0x000fe40000000800 */
[----:B------:R-:W-:Y:S02]  /*5cb0*/  IMAD.MOV R5, RZ, RZ, -R4 ;  /* 0x000000ffff057224 */ /* 0x000fe400078e0a04 */
[----:B------:R-:W-:-:S02]  /*5cc0*/  IMAD R21, R4, UR5, R21 ;  /* 0x0000000504157c24 */ /* 0x000fc4000f8e0215 */
[----:B------:R-:W-:Y:S01]  /*5cd0*/  IMAD R20, R5, UR8, R20 ;  /* 0x0000000805147c24 */ /* 0x000fe2000f8e0214 */
[----:B------:R-:W-:Y:S01]  /*5ce0*/  ULDC UR8, c[0x0][0x600] ;  /* 0x0001800000087ab9 */ /* 0x000fe20000000800 */
[----:B--2---:R-:W-:Y:S01]  /*5cf0*/  @P0 IMAD R14, R22, R24, R11 ;  /* 0x00000018160e0224 */ /* 0x004fe200078e020b */
[----:B------:R-:W-:Y:S01]  /*5d00*/  LOP3.LUT R11, R15, UR4, RZ, 0xc0, !PT ;  /* 0x000000040f0b7c12 */ /* 0x000fe2000f8ec0ff */
[----:B------:R-:W-:Y:S02]  /*5d10*/  IMAD.MOV.U32 R4, RZ, RZ, 0x1 ;  /* 0x00000001ff047424 */ /* 0x000fe400078e00ff */
[----:B------:R-:W-:Y:S02]  /*5d20*/  IMAD R14, R21, UR9, R14 ;  /* 0x00000009150e7c24 */ /* 0x000fe4000f8e020e */
[----:B------:R-:W-:-:S05]  /*5d30*/  IMAD R11, R20, UR8, R11 ;  /* 0x00000008140b7c24 */ /* 0x000fca000f8e020b */
[----:B------:R-:W-:Y:S02]  /*5d40*/  SEL R20, R11, R14, !P0 ;  /* 0x0000000e0b147207 */ /* 0x000fe40004000000 */
[----:B------:R-:W-:-:S07]  /*5d50*/  SEL R11, R14, R11, !P0 ;  /* 0x0000000b0e0b7207 */ /* 0x000fce0004000000 */
.L_x_113:
[----:B------:R-:W-:Y:S05]  /*5d60*/  BSYNC B1 ;  /* 0x0000000000017941 */ /* 0x000fea0003800000 */
.L_x_112:
[----:B------:R-:W-:-:S13]  /*5d70*/  LOP3.LUT P0, RZ, R4, 0xff, RZ, 0xc0, !PT ;  /* 0x000000ff04ff7812 */ /* 0x000fda000780c0ff */
[----:B------:R-:W-:Y:S05]  /*5d80*/  @P0 BRA `(.L_x_116) ;  /* 0xfffffff400380947 */ /* 0x000fea000383ffff */
[----:B------:R-:W-:Y:S05]  /*5d90*/  BSYNC B0 ;  /* 0x0000000000007941 */ /* 0x000fea0003800000 */
.L_x_105:
[----:B------:R-:W-:-:S03]  /*5da0*/  UMOV UR8, 0xffffffff ;  /* 0xffffffff00087882 */ /* 0x000fc60000000000 */
[----:B------:R-:W-:Y:S05]  /*5db0*/  BRA.DIV UR8, `(.L_x_117) ;  /* 0x0000000e080c7947 */ /* 0x000fea000b800000 */
[----:B------:R-:W-:-:S13]  /*5dc0*/  ELECT P6, URZ, PT ;  /* 0x00000000003f782f */ /* 0x000fda00038c0000 */
.L_x_145:
[----:B------:R-:W-:Y:S04]  /*5dd0*/  BSSY B0, `(.L_x_118) ;  /* 0x00000a9000007945 */ /* 0x000fe80003800000 */
[----:B------:R-:W-:Y:S05]  /*5de0*/  @!P6 BRA `(.L_x_119) ;  /* 0x00000008009ce947 */ /* 0x000fea0003800000 */
[----:B------:R-:W-:-:S04]  /*5df0*/  LOP3.LUT R19, R19, 0x2, RZ, 0xfc, !PT ;  /* 0x0000000213137812 */ /* 0x000fc800078efcff */
[----:B------:R-:W-:-:S13]  /*5e00*/  ISETP.NE.AND P0, PT, R19, 0x3, PT ;  /* 0x000000031300780c */ /* 0x000fda0003f05270 */
[----:B------:R-:W-:Y:S05]  /*5e10*/  @!P0 BRA `(.L_x_120) ;  /* 0x0000000000048947 */ /* 0x000fea0003800000 */
[----:B------:R-:W-:Y:S01]  /*5e20*/  BPT.TRAP 0x1 ;  /* 0x000000040000795c */ /* 0x000fe20000300000 */
.L_x_120:
[----:B------:R-:W0:Y:S01]  /*5e30*/  S2R R3, SR_CgaCtaId ;  /* 0x0000000000037919 */ /* 0x000e220000008800 */
[----:B------:R-:W-:-:S04]  /*5e40*/  MOV R2, 0x400 ;  /* 0x0000040000027802 */ /* 0x000fc80000000f00 */
[----:B0-----:R-:W-:Y:S02]  /*5e50*/  LEA R3, R3, R2, 0x18 ;  /* 0x0000000203037211 */ /* 0x001fe400078ec0ff */
[----:B------:R-:W-:-:S03]  /*5e60*/  SHF.L.U32 R2, R0, 0x1f, RZ ;  /* 0x0000001f00027819 */ /* 0x000fc600000006ff */
[----:B------:R-:W-:-:S04]  /*5e70*/  VIADD R3, R3, 0x90 ;  /* 0x0000009003037836 */ /* 0x000fc80000000000 */
[C---:B------:R-:W-:Y:S02]  /*5e80*/  IMAD R7, R12.reuse, 0x8, R3 ;  /* 0x000000080c077824 */ /* 0x040fe400078e0203 */
[----:B------:R-:W-:Y:S02]  /*5e90*/  VIADD R12, R12, 0x1 ;  /* 0x000000010c0c7836 */ /* 0x000fe40000000000 */
[----:B------:R-:W0:Y:S03]  /*5ea0*/  SYNCS.PHASECHK.TRANS64.TRYWAIT P0, [R7+URZ], R2 ;  /* 0x00000002070075a7 */ /* 0x000e26000800017f */
[----:B------:R-:W-:-:S04]  /*5eb0*/  ISETP.NE.AND P1, PT, R12, 0x12, PT ;  /* 0x000000120c00780c */ /* 0x000fc80003f25270 */
[----:B------:R-:W-:Y:S02]  /*5ec0*/  SEL R5, RZ, 0x1, P1 ;  /* 0x00000001ff057807 */ /* 0x000fe40000800000 */
[----:B------:R-:W-:Y:S02]  /*5ed0*/  SEL R12, R12, RZ, P1 ;  /* 0x000000ff0c0c7207 */ /* 0x000fe40000800000 */
[----:B------:R-:W-:-:S03]  /*5ee0*/  LOP3.LUT R5, R0, R5, RZ, 0x3c, !PT ;  /* 0x0000000500057212 */ /* 0x000fc600078e3cff */
[----:B------:R-:W-:Y:S01]  /*5ef0*/  IMAD R9, R12, 0x8, R3 ;  /* 0x000000080c097824 */ /* 0x000fe200078e0203 */
[----:B------:R-:W-:Y:S01]  /*5f00*/  SHF.L.U32 R4, R5, 0x1f, RZ ;  /* 0x0000001f05047819 */ /* 0x000fe200000006ff */
[----:B0-----:R-:W-:Y:S06]  /*5f10*/  @!P0 BRA `(.L_x_121) ;  /* 0x0000000800d48947 */ /* 0x001fec0003800000 */
.L_x_146:
[----:B------:R-:W1:Y:S01]  /*5f20*/  SYNCS.PHASECHK.TRANS64.TRYWAIT P0, [R9+URZ], R4 ;  /* 0x00000004090075a7 */ /* 0x000e62000800017f */
[----:B------:R-:W-:-:S05]  /*5f30*/  VIADD R0, R12, 0x1 ;  /* 0x000000010c007836 */ /* 0x000fca0000000000 */
[----:B------:R-:W-:-:S04]  /*5f40*/  ISETP.NE.AND P1, PT, R0, 0x12, PT ;  /* 0x000000120000780c */ /* 0x000fc80003f25270 */
[----:B0-----:R-:W-:Y:S02]  /*5f50*/  SEL R2, RZ, 0x1, P1 ;  /* 0x00000001ff027807 */ /* 0x001fe40000800000 */
[----:B------:R-:W-:Y:S02]  /*5f60*/  SEL R0, R0, RZ, P1 ;  /* 0x000000ff00007207 */ /* 0x000fe40000800000 */
[----:B------:R-:W-:-:S03]  /*5f70*/  LOP3.LUT R7, R5, R2, RZ, 0x3c, !PT ;  /* 0x0000000205077212 */ /* 0x000fc600078e3cff */
[----:B------:R-:W-:Y:S01]  /*5f80*/  IMAD R6, R0, 0x8, R3 ;  /* 0x0000000800067824 */ /* 0x000fe200078e0203 */
[----:B------:R-:W-:Y:S01]  /*5f90*/  SHF.L.U32 R5, R7, 0x1f, RZ ;  /* 0x0000001f07057819 */ /* 0x000fe200000006ff */
[----:B-1----:R-:W-:Y:S06]  /*5fa0*/  @!P0 BRA `(.L_x_122) ;  /* 0x0000000800c48947 */ /* 0x002fec0003800000 */
.L_x_147:
[----:B------:R-:W1:Y:S01]  /*5fb0*/  SYNCS.PHASECHK.TRANS64.TRYWAIT P0, [R6+URZ], R5 ;  /* 0x00000005060075a7 */ /* 0x000e62000800017f */
[----:B------:R-:W-:-:S05]  /*5fc0*/  VIADD R0, R0, 0x1 ;  /* 0x0000000100007836 */ /* 0x000fca0000000000 */
[----:B------:R-:W-:-:S04]  /*5fd0*/  ISETP.NE.AND P1, PT, R0, 0x12, PT ;  /* 0x000000120000780c */ /* 0x000fc80003f25270 */
[----:B------:R-:W-:Y:S02]  /*5fe0*/  SEL R2, RZ, 0x1, P1 ;  /* 0x00000001ff027807 */ /* 0x000fe40000800000 */
[----:B------:R-:W-:Y:S02]  /*5ff0*/  SEL R0, R0, RZ, P1 ;  /* 0x000000ff00007207 */ /* 0x000fe40000800000 */
[----:B------:R-:W-:-:S03]  /*6000*/  LOP3.LUT R7, R7, R2, RZ, 0x3c, !PT ;  /* 0x0000000207077212 */ /* 0x000fc600078e3cff */
[----:B0-----:R-:W-:Y:S01]  /*6010*/  IMAD R9, R0, 0x8, R3 ;  /* 0x0000000800097824 */ /* 0x001fe200078e0203 */
[----:B------:R-:W-:Y:S01]  /*6020*/  SHF.L.U32 R4, R7, 0x1f, RZ ;  /* 0x0000001f07047819 */ /* 0x000fe200000006ff */
[----:B-1----:R-:W-:Y:S06]  /*6030*/  @!P0 BRA `(.L_x_123) ;  /* 0x0000000800b48947 */ /* 0x002fec0003800000 */
.L_x_148:
        /* <DEDUP_REMOVED lines=9> */
.L_x_149:
        /* <DEDUP_REMOVED lines=9> */
.L_x_150:
        /* <DEDUP_REMOVED lines=9> */
.L_x_151:
        /* <DEDUP_REMOVED lines=9> */
.L_x_152:
        /* <DEDUP_REMOVED lines=9> */
.L_x_153:
        /* <DEDUP_REMOVED lines=9> */
.L_x_154:
        /* <DEDUP_REMOVED lines=9> */
.L_x_155:
        /* <DEDUP_REMOVED lines=9> */
.L_x_156:
        /* <DEDUP_REMOVED lines=9> */
.L_x_157:
        /* <DEDUP_REMOVED lines=9> */
.L_x_158:
        /* <DEDUP_REMOVED lines=9> */
.L_x_159:
        /* <DEDUP_REMOVED lines=9> */
.L_x_160:
        /* <DEDUP_REMOVED lines=9> */
.L_x_161:
[----:B------:R-:W1:Y:S01]  /*6790*/  SYNCS.PHASECHK.TRANS64.TRYWAIT P0, [R6+URZ], R5 ;  /* 0x00000005060075a7 */ /* 0x000e62000800017f */
[----:B------:R-:W-:-:S05]  /*67a0*/  VIADD R0, R0, 0x1 ;  /* 0x0000000100007836 */ /* 0x000fca0000000000 */
[----:B------:R-:W-:-:S04]  /*67b0*/  ISETP.NE.AND P1, PT, R0, 0x12, PT ;  /* 0x000000120000780c */ /* 0x000fc80003f25270 */
[----:B------:R-:W-:Y:S02]  /*67c0*/  SEL R2, RZ, 0x1, P1 ;  /* 0x00000001ff027807 */ /* 0x000fe40000800000 */
[----:B------:R-:W-:Y:S02]  /*67d0*/  SEL R0, R0, RZ, P1 ;  /* 0x000000ff00007207 */ /* 0x000fe40000800000 */
[----:B------:R-:W-:Y:S01]  /*67e0*/  LOP3.LUT R2, R7, R2, RZ, 0x3c, !PT ;  /* 0x0000000207027212 */ /* 0x000fe200078e3cff */
[----:B-1----:R-:W-:Y:S06]  /*67f0*/  @!P0 BRA `(.L_x_137) ;  /* 0x0000000400dc8947 */ /* 0x002fec0003800000 */
.L_x_162:
[----:B------:R-:W-:Y:S01]  /*6800*/  IMAD R3, R0, 0x8, R3 ;  /* 0x0000000800037824 */ /* 0x000fe200078e0203 */
[----:B------:R-:W-:-:S07]  /*6810*/  SHF.L.U32 R0, R2, 0x1f, RZ ;  /* 0x0000001f02007819 */ /* 0x000fce00000006ff */
.L_x_138:
[----:B--2---:R2:W3:Y:S02]  /*6820*/  SYNCS.PHASECHK.TRANS64.TRYWAIT P0, [R3+URZ], R0 ;  /* 0x00000000030075a7 */ /* 0x0044e4000800017f */
[----:B---3--:R-:W-:Y:S05]  /*6830*/  @!P0 NANOSLEEP.SYNCS 0x989680 ;  /* 0x009896800000895d */ /* 0x008fea0003900000 */
[----:B------:R-:W3:Y:S02]  /*6840*/  @!P0 SYNCS.PHASECHK.TRANS64 P0, [R3+URZ], R0 ;  /* 0x00000000030085a7 */ /* 0x000ee4000800007f */
[----:B---3--:R-:W-:Y:S05]  /*6850*/  @!P0 BRA `(.L_x_138) ;  /* 0xfffffffc00f08947 */ /* 0x008fea000383ffff */
.L_x_119:
[----:B------:R-:W-:Y:S05]  /*6860*/  BSYNC B0 ;  /* 0x0000000000007941 */ /* 0x000fea0003800000 */
.L_x_118:
[----:B------:R-:W-:Y:S05]  /*6870*/  EXIT ;  /* 0x000000000000794d */ /* 0x000fea0003800000 */
.L_x_22:
[----:B---3--:R3:W4:Y:S02]  /*6880*/  SYNCS.PHASECHK.TRANS64.TRYWAIT P1, [R3+URZ], R0 ;  /* 0x00000000030075a7 */ /* 0x008724000802017f */
[----:B----4-:R-:W-:Y:S05]  /*6890*/  @!P1 NANOSLEEP.SYNCS 0x989680 ;  /* 0x009896800000995d */ /* 0x010fea0003900000 */
[----:B------:R-:W4:Y:S02]  /*68a0*/  @!P1 SYNCS.PHASECHK.TRANS64 P1, [R3+URZ], R0 ;  /* 0x00000000030095a7 */ /* 0x000f24000802007f */
[----:B----4-:R-:W-:Y:S05]  /*68b0*/  @!P1 BRA `(.L_x_22) ;  /* 0xfffffffc00f09947 */ /* 0x010fea000383ffff */
[----:B------:R-:W-:Y:S05]  /*68c0*/  BRA `(.L_x_21) ;  /* 0xffffffac00947947 */ /* 0x000fea000383ffff */
.L_x_27:
[----:B-1----:R1:W2:Y:S02]  /*68d0*/  SYNCS.PHASECHK.TRANS64.TRYWAIT P1, [R5+URZ], R4 ;  /* 0x00000004050075a7 */ /* 0x0022a4000802017f */
[----:B--2---:R-:W-:Y:S05]  /*68e0*/  @!P1 NANOSLEEP.SYNCS 0x989680 ;  /* 0x009896800000995d */ /* 0x004fea0003900000 */
[----:B------:R-:W2:Y:S02]  /*68f0*/  @!P1 SYNCS.PHASECHK.TRANS64 P1, [R5+URZ], R4 ;  /* 0x00000004050095a7 */ /* 0x000ea4000802007f */
[----:B--2---:R-:W-:Y:S05]  /*6900*/  @!P1 BRA `(.L_x_27) ;  /* 0xfffffffc00f09947 */ /* 0x004fea000383ffff */
[----:B------:R-:W-:Y:S05]  /*6910*/  BRA `(.L_x_26) ;  /* 0xffffffb000447947 */ /* 0x000fea000383ffff */
.L_x_106:
[----:B------:R-:W-:Y:S01]  /*6920*/  BSSY B1, `(.L_x_139) ;  /* 0x0000006000017945 */ /* 0x000fe20003800000 */
[----:B------:R-:W-:-:S07]  /*6930*/  IMAD.MOV.U32 R15, RZ, RZ, -0x1 ;  /* 0xffffffffff0f7424 */ /* 0x000fce00078e00ff */
[----:B------:R-:W-:Y:S05]  /*6940*/  WARPSYNC.COLLECTIVE R15, `(.L_x_140) ;  /* 0x000000000f0c7348 */ /* 0x000fea0003c00000 */
[----:B------:R-:W-:Y:S02]  /*6950*/  ELECT P6, UR62, PT ;  /* 0x00000000003e782f */ /* 0x000fe400038c0000 */
[----:B------:R-:W-:Y:S01]  /*6960*/  MOV R14, UR62 ;  /* 0x0000003e000e7c02 */ /* 0x000fe20008000f00 */
[----:B------:R-:W-:Y:S10]  /*6970*/  ENDCOLLECTIVE ;  /* 0x000000000000791b */ /* 0x000ff40003800000 */
.L_x_140:
[----:B------:R-:W-:Y:S05]  /*6980*/  BSYNC B1 ;  /* 0x0000000000017941 */ /* 0x000fea0003800000 */
.L_x_139:
[----:B------:R-:W-:Y:S05]  /*6990*/  BRA `(.L_x_141) ;  /* 0xffffffe800407947 */ /* 0x000fea000383ffff */
.L_x_109:
[----:B0-----:R0:W1:Y:S02]  /*69a0*/  SYNCS.PHASECHK.TRANS64.TRYWAIT P0, [R14+URZ+0x90], R7 ;  /* 0x000090070e0075a7 */ /* 0x001064000800017f */
[----:B-1----:R-:W-:Y:S05]  /*69b0*/  @!P0 NANOSLEEP.SYNCS 0x989680 ;  /* 0x009896800000895d */ /* 0x002fea0003900000 */
[----:B------:R-:W1:Y:S02]  /*69c0*/  @!P0 SYNCS.PHASECHK.TRANS64 P0, [R14+URZ+0x90], R7 ;  /* 0x000090070e0085a7 */ /* 0x000e64000800007f */
[----:B-1----:R-:W-:Y:S05]  /*69d0*/  @!P0 BRA `(.L_x_109) ;  /* 0xfffffffc00f08947 */ /* 0x002fea000383ffff */
[----:B------:R-:W-:Y:S05]  /*69e0*/  BRA `(.L_x_142) ;  /* 0xffffffe8007c7947 */ /* 0x000fea000383ffff */
.L_x_117:
[----:B------:R-:W-:Y:S01]  /*69f0*/  BSSY B0, `(.L_x_143) ;  /* 0x0000006000007945 */ /* 0x000fe20003800000 */
[----:B------:R-:W-:-:S07]  /*6a00*/  IMAD.MOV.U32 R15, RZ, RZ, -0x1 ;  /* 0xffffffffff0f7424 */ /* 0x000fce00078e00ff */
[----:B------:R-:W-:Y:S05]  /*6a10*/  WARPSYNC.COLLECTIVE R15, `(.L_x_144) ;  /* 0x000000000f0c7348 */ /* 0x000fea0003c00000 */
[----:B------:R-:W-:Y:S02]  /*6a20*/  ELECT P6, UR62, PT ;  /* 0x00000000003e782f */ /* 0x000fe400038c0000 */
[----:B------:R-:W-:Y:S01]  /*6a30*/  MOV R14, UR62 ;  /* 0x0000003e000e7c02 */ /* 0x000fe20008000f00 */
[----:B------:R-:W-:Y:S10]  /*6a40*/  ENDCOLLECTIVE ;  /* 0x000000000000791b */ /* 0x000ff40003800000 */
.L_x_144:
[----:B------:R-:W-:Y:S05]  /*6a50*/  BSYNC B0 ;  /* 0x0000000000007941 */ /* 0x000fea0003800000 */
.L_x_143:
[----:B------:R-:W-:Y:S05]  /*6a60*/  BRA `(.L_x_145) ;  /* 0xfffffff000d87947 */ /* 0x000fea000383ffff */
.L_x_121:
[----:B0-----:R0:W1:Y:S02]  /*6a70*/  SYNCS.PHASECHK.TRANS64.TRYWAIT P0, [R7+URZ], R2 ;  /* 0x00000002070075a7 */ /* 0x001064000800017f */
[----:B-1----:R-:W-:Y:S05]  /*6a80*/  @!P0 NANOSLEEP.SYNCS 0x989680 ;  /* 0x009896800000895d */ /* 0x002fea0003900000 */
[----:B------:R-:W1:Y:S02]  /*6a90*/  @!P0 SYNCS.PHASECHK.TRANS64 P0, [R7+URZ], R2 ;  /* 0x00000002070085a7 */ /* 0x000e64000800007f */
[----:B-1----:R-:W-:Y:S05]  /*6aa0*/  @!P0 BRA `(.L_x_121) ;  /* 0xfffffffc00f08947 */ /* 0x002fea000383ffff */
[----:B------:R-:W-:Y:S05]  /*6ab0*/  BRA `(.L_x_146) ;  /* 0xfffffff400187947 */ /* 0x000fea000383ffff */
.L_x_122:
[----:B0-----:R0:W1:Y:S02]  /*6ac0*/  SYNCS.PHASECHK.TRANS64.TRYWAIT P0, [R9+URZ], R4 ;  /* 0x00000004090075a7 */ /* 0x001064000800017f */
[----:B-1----:R-:W-:Y:S05]  /*6ad0*/  @!P0 NANOSLEEP.SYNCS 0x989680 ;  /* 0x009896800000895d */ /* 0x002fea0003900000 */
[----:B------:R-:W1:Y:S02]  /*6ae0*/  @!P0 SYNCS.PHASECHK.TRANS64 P0, [R9+URZ], R4 ;  /* 0x00000004090085a7 */ /* 0x000e64000800007f */
[----:B-1----:R-:W-:Y:S05]  /*6af0*/  @!P0 BRA `(.L_x_122) ;  /* 0xfffffffc00f08947 */ /* 0x002fea000383ffff */
[----:B------:R-:W-:Y:S05]  /*6b00*/  BRA `(.L_x_147) ;  /* 0xfffffff400287947 */ /* 0x000fea000383ffff */
.L_x_123:
[----:B0-----:R0:W1:Y:S02]  /*6b10*/  SYNCS.PHASECHK.TRANS64.TRYWAIT P0, [R6+URZ], R5 ;  /* 0x00000005060075a7 */ /* 0x001064000800017f */
[----:B-1----:R-:W-:Y:S05]  /*6b20*/  @!P0 NANOSLEEP.SYNCS 0x989680 ;  /* 0x009896800000895d */ /* 0x002fea0003900000 */
[----:B------:R-:W1:Y:S02]  /*6b30*/  @!P0 SYNCS.PHASECHK.TRANS64 P0, [R6+URZ], R5 ;  /* 0x00000005060085a7 */ /* 0x000e64000800007f */
[----:B-1----:R-:W-:Y:S05]  /*6b40*/  @!P0 BRA `(.L_x_123) ;  /* 0xfffffffc00f08947 */ /* 0x002fea000383ffff */
[----:B------:R-:W-:Y:S05]  /*6b50*/  BRA `(.L_x_148) ;  /* 0xfffffff400387947 */ /* 0x000fea000383ffff */
.L_x_124:
[----:B0-----:R0:W1:Y:S02]  /*6b60*/  SYNCS.PHASECHK.TRANS64.TRYWAIT P0, [R9+URZ], R4 ;  /* 0x00000004090075a7 */ /* 0x001064000800017f */
[----:B-1----:R-:W-:Y:S05]  /*6b70*/  @!P0 NANOSLEEP.SYNCS 0x989680 ;  /* 0x009896800000895d */ /* 0x002fea0003900000 */
[----:B------:R-:W1:Y:S02]  /*6b80*/  @!P0 SYNCS.PHASECHK.TRANS64 P0, [R9+URZ], R4 ;  /* 0x00000004090085a7 */ /* 0x000e64000800007f */
[----:B-1----:R-:W-:Y:S05]  /*6b90*/  @!P0 BRA `(.L_x_124) ;  /* 0xfffffffc00f08947 */ /* 0x002fea000383ffff */
[----:B------:R-:W-:Y:S05]  /*6ba0*/  BRA `(.L_x_149) ;  /* 0xfffffff400487947 */ /* 0x000fea000383ffff */
.L_x_125:
[----:B0-----:R0:W1:Y:S02]  /*6bb0*/  SYNCS.PHASECHK.TRANS64.TRYWAIT P0, [R6+URZ], R5 ;  /* 0x00000005060075a7 */ /* 0x001064000800017f */
[----:B-1----:R-:W-:Y:S05]  /*6bc0*/  @!P0 NANOSLEEP.SYNCS 0x989680 ;  /* 0x009896800000895d */ /* 0x002fea0003900000 */
[----:B------:R-:W1:Y:S02]  /*6bd0*/  @!P0 SYNCS.PHASECHK.TRANS64 P0, [R6+URZ], R5 ;  /* 0x00000005060085a7 */ /* 0x000e64000800007f */
[----:B-1----:R-:W-:Y:S05]  /*6be0*/  @!P0 BRA `(.L_x_125) ;  /* 0xfffffffc00f08947 */ /* 0x002fea000383ffff */
[----:B------:R-:W-:Y:S05]  /*6bf0*/  BRA `(.L_x_150) ;  /* 0xfffffff400587947 */ /* 0x000fea000383ffff */
.L_x_126:
[----:B0-----:R0:W1:Y:S02]  /*6c00*/  SYNCS.PHASECHK.TRANS64.TRYWAIT P0, [R9+URZ], R4 ;  /* 0x00000004090075a7 */ /* 0x001064000800017f */
[----:B-1----:R-:W-:Y:S05]  /*6c10*/  @!P0 NANOSLEEP.SYNCS 0x989680 ;  /* 0x009896800000895d */ /* 0x002fea0003900000 */
[----:B------:R-:W1:Y:S02]  /*6c20*/  @!P0 SYNCS.PHASECHK.TRANS64 P0, [R9+URZ], R4 ;  /* 0x00000004090085a7 */ /* 0x000e64000800007f */
[----:B-1----:R-:W-:Y:S05]  /*6c30*/  @!P0 BRA `(.L_x_126) ;  /* 0xfffffffc00f08947 */ /* 0x002fea000383ffff */
[----:B------:R-:W-:Y:S05]  /*6c40*/  BRA `(.L_x_151) ;  /* 0xfffffff400687947 */ /* 0x000fea000383ffff */
.L_x_127:
[----:B0-----:R0:W1:Y:S02]  /*6c50*/  SYNCS.PHASECHK.TRANS64.TRYWAIT P0, [R6+URZ], R5 ;  /* 0x00000005060075a7 */ /* 0x001064000800017f */
[----:B-1----:R-:W-:Y:S05]  /*6c60*/  @!P0 NANOSLEEP.SYNCS 0x989680 ;  /* 0x009896800000895d */ /* 0x002fea0003900000 */
[----:B------:R-:W1:Y:S02]  /*6c70*/  @!P0 SYNCS.PHASECHK.TRANS64 P0, [R6+URZ], R5 ;  /* 0x00000005060085a7 */ /* 0x000e64000800007f */
[----:B-1----:R-:W-:Y:S05]  /*6c80*/  @!P0 BRA `(.L_x_127) ;  /* 0xfffffffc00f08947 */ /* 0x002fea000383ffff */
[----:B------:R-:W-:Y:S05]  /*6c90*/  BRA `(.L_x_152) ;  /* 0xfffffff400787947 */ /* 0x000fea000383ffff */
.L_x_128:
[----:B0-----:R0:W1:Y:S02]  /*6ca0*/  SYNCS.PHASECHK.TRANS64.TRYWAIT P0, [R9+URZ], R4 ;  /* 0x00000004090075a7 */ /* 0x001064000800017f */
[----:B-1----:R-:W-:Y:S05]  /*6cb0*/  @!P0 NANOSLEEP.SYNCS 0x989680 ;  /* 0x009896800000895d */ /* 0x002fea0003900000 */
[----:B------:R-:W1:Y:S02]  /*6cc0*/  @!P0 SYNCS.PHASECHK.TRANS64 P0, [R9+URZ], R4 ;  /* 0x00000004090085a7 */ /* 0x000e64000800007f */
[----:B-1----:R-:W-:Y:S05]  /*6cd0*/  @!P0 BRA `(.L_x_128) ;  /* 0xfffffffc00f08947 */ /* 0x002fea000383ffff */
[----:B------:R-:W-:Y:S05]  /*6ce0*/  BRA `(.L_x_153) ;  /* 0xfffffff400887947 */ /* 0x000fea000383ffff */
.L_x_129:
[----:B0-----:R0:W1:Y:S02]  /*6cf0*/  SYNCS.PHASECHK.TRANS64.TRYWAIT P0, [R6+URZ], R5 ;  /* 0x00000005060075a7 */ /* 0x001064000800017f */
[----:B-1----:R-:W-:Y:S05]  /*6d00*/  @!P0 NANOSLEEP.SYNCS 0x989680 ;  /* 0x009896800000895d */ /* 0x002fea0003900000 */
[----:B------:R-:W1:Y:S02]  /*6d10*/  @!P0 SYNCS.PHASECHK.TRANS64 P0, [R6+URZ], R5 ;  /* 0x00000005060085a7 */ /* 0x000e64000800007f */
[----:B-1----:R-:W-:Y:S05]  /*6d20*/  @!P0 BRA `(.L_x_129) ;  /* 0xfffffffc00f08947 */ /* 0x002fea000383ffff */
[----:B------:R-:W-:Y:S05]  /*6d30*/  BRA `(.L_x_154) ;  /* 0xfffffff400987947 */ /* 0x000fea000383ffff */
.L_x_130:
[----:B0-----:R0:W1:Y:S02]  /*6d40*/  SYNCS.PHASECHK.TRANS64.TRYWAIT P0, [R9+URZ], R4 ;  /* 0x00000004090075a7 */ /* 0x001064000800017f */
[----:B-1----:R-:W-:Y:S05]  /*6d50*/  @!P0 NANOSLEEP.SYNCS 0x989680 ;  /* 0x009896800000895d */ /* 0x002fea0003900000 */
[----:B------:R-:W1:Y:S02]  /*6d60*/  @!P0 SYNCS.PHASECHK.TRANS64 P0, [R9+URZ], R4 ;  /* 0x00000004090085a7 */ /* 0x000e64000800007f */
[----:B-1----:R-:W-:Y:S05]  /*6d70*/  @!P0 BRA `(.L_x_130) ;  /* 0xfffffffc00f08947 */ /* 0x002fea000383ffff */
[----:B------:R-:W-:Y:S05]  /*6d80*/  BRA `(.L_x_155) ;  /* 0xfffffff400a87947 */ /* 0x000fea000383ffff */
.L_x_131:
[----:B0-----:R0:W1:Y:S02]  /*6d90*/  SYNCS.PHASECHK.TRANS64.TRYWAIT P0, [R6+URZ], R5 ;  /* 0x00000005060075a7 */ /* 0x001064000800017f */
[----:B-1----:R-:W-:Y:S05]  /*6da0*/  @!P0 NANOSLEEP.SYNCS 0x989680 ;  /* 0x009896800000895d */ /* 0x002fea0003900000 */
[----:B------:R-:W1:Y:S02]  /*6db0*/  @!P0 SYNCS.PHASECHK.TRANS64 P0, [R6+URZ], R5 ;  /* 0x00000005060085a7 */ /* 0x000e64000800007f */
[----:B-1----:R-:W-:Y:S05]  /*6dc0*/  @!P0 BRA `(.L_x_131) ;  /* 0xfffffffc00f08947 */ /* 0x002fea000383ffff */
[----:B------:R-:W-:Y:S05]  /*6dd0*/  BRA `(.L_x_156) ;  /* 0xfffffff400b87947 */ /* 0x000fea000383ffff */
.L_x_132:
[----:B0-----:R0:W1:Y:S02]  /*6de0*/  SYNCS.PHASECHK.TRANS64.TRYWAIT P0, [R9+URZ], R4 ;  /* 0x00000004090075a7 */ /* 0x001064000800017f */
[----:B-1----:R-:W-:Y:S05]  /*6df0*/  @!P0 NANOSLEEP.SYNCS 0x989680 ;  /* 0x009896800000895d */ /* 0x002fea0003900000 */
[----:B------:R-:W1:Y:S02]  /*6e00*/  @!P0 SYNCS.PHASECHK.TRANS64 P0, [R9+URZ], R4 ;  /* 0x00000004090085a7 */ /* 0x000e64000800007f */
[----:B-1----:R-:W-:Y:S05]  /*6e10*/  @!P0 BRA `(.L_x_132) ;  /* 0xfffffffc00f08947 */ /* 0x002fea000383ffff */
[----:B------:R-:W-:Y:S05]  /*6e20*/  BRA `(.L_x_157) ;  /* 0xfffffff400c87947 */ /* 0x000fea000383ffff */
.L_x_133:
[----:B0-----:R0:W1:Y:S02]  /*6e30*/  SYNCS.PHASECHK.TRANS64.TRYWAIT P0, [R6+URZ], R5 ;  /* 0x00000005060075a7 */ /* 0x001064000800017f */
[----:B-1----:R-:W-:Y:S05]  /*6e40*/  @!P0 NANOSLEEP.SYNCS 0x989680 ;  /* 0x009896800000895d */ /* 0x002fea0003900000 */
[----:B------:R-:W1:Y:S02]  /*6e50*/  @!P0 SYNCS.PHASECHK.TRANS64 P0, [R6+URZ], R5 ;  /* 0x00000005060085a7 */ /* 0x000e64000800007f */
[----:B-1----:R-:W-:Y:S05]  /*6e60*/  @!P0 BRA `(.L_x_133) ;  /* 0xfffffffc00f08947 */ /* 0x002fea000383ffff */
[----:B------:R-:W-:Y:S05]  /*6e70*/  BRA `(.L_x_158) ;  /* 0xfffffff400d87947 */ /* 0x000fea000383ffff */
.L_x_134:
[----:B0-----:R0:W1:Y:S02]  /*6e80*/  SYNCS.PHASECHK.TRANS64.TRYWAIT P0, [R9+URZ], R4 ;  /* 0x00000004090075a7 */ /* 0x001064000800017f */
[----:B-1----:R-:W-:Y:S05]  /*6e90*/  @!P0 NANOSLEEP.SYNCS 0x989680 ;  /* 0x009896800000895d */ /* 0x002fea0003900000 */
[----:B------:R-:W1:Y:S02]  /*6ea0*/  @!P0 SYNCS.PHASECHK.TRANS64 P0, [R9+URZ], R4 ;  /* 0x00000004090085a7 */ /* 0x000e64000800007f */
[----:B-1----:R-:W-:Y:S05]  /*6eb0*/  @!P0 BRA `(.L_x_134) ;  /* 0xfffffffc00f08947 */ /* 0x002fea000383ffff */
[----:B------:R-:W-:Y:S05]  /*6ec0*/  BRA `(.L_x_159) ;  /* 0xfffffff400e87947 */ /* 0x000fea000383ffff */
.L_x_135:
[----:B0-----:R0:W1:Y:S02]  /*6ed0*/  SYNCS.PHASECHK.TRANS64.TRYWAIT P0, [R6+URZ], R5 ;  /* 0x00000005060075a7 */ /* 0x001064000800017f */
[----:B-1----:R-:W-:Y:S05]  /*6ee0*/  @!P0 NANOSLEEP.SYNCS 0x989680 ;  /* 0x009896800000895d */ /* 0x002fea0003900000 */
[----:B------:R-:W1:Y:S02]  /*6ef0*/  @!P0 SYNCS.PHASECHK.TRANS64 P0, [R6+URZ], R5 ;  /* 0x00000005060085a7 */ /* 0x000e64000800007f */
[----:B-1----:R-:W-:Y:S05]  /*6f00*/  @!P0 BRA `(.L_x_135) ;  /* 0xfffffffc00f08947 */ /* 0x002fea000383ffff */
[----:B------:R-:W-:Y:S05]  /*6f10*/  BRA `(.L_x_160) ;  /* 0xfffffff400f87947 */ /* 0x000fea000383ffff */
.L_x_136:
[----:B0-----:R0:W1:Y:S02]  /*6f20*/  SYNCS.PHASECHK.TRANS64.TRYWAIT P0, [R9+URZ], R4 ;  /* 0x00000004090075a7 */ /* 0x001064000800017f */
[----:B-1----:R-:W-:Y:S05]  /*6f30*/  @!P0 NANOSLEEP.SYNCS 0x989680 ;  /* 0x009896800000895d */ /* 0x002fea0003900000 */
[----:B------:R-:W1:Y:S02]  /*6f40*/  @!P0 SYNCS.PHASECHK.TRANS64 P0, [R9+URZ], R4 ;  /* 0x00000004090085a7 */ /* 0x000e64000800007f */
[----:B-1----:R-:W-:Y:S05]  /*6f50*/  @!P0 BRA `(.L_x_136) ;  /* 0xfffffffc00f08947 */ /* 0x002fea000383ffff */
[----:B------:R-:W-:Y:S05]  /*6f60*/  BRA `(.L_x_161) ;  /* 0xfffffff800087947 */ /* 0x000fea000383ffff */
.L_x_137:
[----:B-1----:R1:W2:Y:S02]  /*6f70*/  SYNCS.PHASECHK.TRANS64.TRYWAIT P0, [R6+URZ], R5 ;  /* 0x00000005060075a7 */ /* 0x0022a4000800017f */
[----:B--2---:R-:W-:Y:S05]  /*6f80*/  @!P0 NANOSLEEP.SYNCS 0x989680 ;  /* 0x009896800000895d */ /* 0x004fea0003900000 */
[----:B------:R-:W2:Y:S02]  /*6f90*/  @!P0 SYNCS.PHASECHK.TRANS64 P0, [R6+URZ], R5 ;  /* 0x00000005060085a7 */ /* 0x000ea4000800007f */
[----:B--2---:R-:W-:Y:S05]  /*6fa0*/  @!P0 BRA `(.L_x_137) ;  /* 0xfffffffc00f08947 */ /* 0x004fea000383ffff */
[----:B------:R-:W-:Y:S05]  /*6fb0*/  BRA `(.L_x_162) ;  /* 0xfffffff800107947 */ /* 0x000fea000383ffff */
.L_x_163:
[----:B------:R-:W-:-:S00]  /*6fc0*/  BRA `(.L_x_163) ;  /* 0xfffffffc00fc7947 */ /* 0x000fc0000383ffff */
[----:B------:R-:W-:-:S00]  /*6fd0*/  NOP ;  /* 0x0000000000007918 */ /* 0x000fc00000000000 */
        /* <DEDUP_REMOVED lines=10> */
.L_x_164:


//--------------------- .nv.global.init           --------------------------
	.section	.nv.global.init,"aw",@progbits
.nv.global.init:
	.type		$str$22,@object
	.size		$str$22,($str$23 - $str$22)
$str$22:
        /*0000*/ 	.byte	0x6b, 0x5f, 0x74, 0x69, 0x6c, 0x65, 0x5f, 0x63, 0x6f, 0x75, 0x6e, 0x74, 0x20, 0x3e, 0x3d, 0x20
        /*0010*/ 	.byte	0x31, 0x00
	.type		$str$23,@object
	.size		$str$23,(__unnamed_1 - $str$23)
$str$23:
        /*0012*/ 	.byte	0x2f, 0x74, 0x6d, 0x70, 0x2f, 0x63, 0x75, 0x74, 0x6c, 0x61, 0x73, 0x73, 0x5f, 0x73, 0x77, 0x65
        /*0022*/ 	.byte	0x65, 0x70, 0x5f, 0x73, 0x72, 0x63, 0x2f, 0x69, 0x6e, 0x63, 0x6c, 0x75, 0x64, 0x65, 0x2f, 0x63
        /*0032*/ 	.byte	0x75, 0x74, 0x6c, 0x61, 0x73, 0x73, 0x2f, 0x67, 0x65, 0x6d, 0x6d, 0x2f, 0x63, 0x6f, 0x6c, 0x6c
        /*0042*/ 	.byte	0x65, 0x63, 0x74, 0x69, 0x76, 0x65, 0x2f, 0x73, 0x6d, 0x39, 0x30, 0x5f, 0x6d, 0x6d, 0x61, 0x5f
        /*0052*/ 	.byte	0x74, 0x6d, 0x61, 0x5f, 0x67, 0x6d, 0x6d, 0x61, 0x5f, 0x73, 0x73, 0x5f, 0x77, 0x61, 0x72, 0x70
        /*0062*/ 	.byte	0x73, 0x70, 0x65, 0x63, 0x69, 0x61, 0x6c, 0x69, 0x7a, 0x65, 0x64, 0x2e, 0x68, 0x70, 0x70, 0x00
	.type		__unnamed_1,@object
	.size		__unnamed_1,(.L_0 - __unnamed_1)
__unnamed_1:
        /*0072*/ 	.byte	0x76, 0x6f, 0x69, 0x64, 0x20, 0x63, 0x75, 0x74, 0x6c, 0x61, 0x73, 0x73, 0x3a, 0x3a, 0x67, 0x65
        /* <DEDUP_REMOVED lines=180> */
        /*0bc2*/ 	.byte	0x65, 0x3a, 0x3a, 0x69, 0x64, 0x65, 0x6e, 0x74, 0x69, 0x74, 0x79, 0x5d, 0x00
.L_0:


//--------------------- .nv.shared._ZN7cutlass13device_kernelINS_4gemm6kernel13GemmUniversalIN4cute5tupleIJiiiiEEENS1_10collective13CollectiveMmaINS1_34MainloopSm90TmaGmmaWarpSpecializedILi18ENS5_IJNS4_1CILi4EEESB_NSA_ILi1EEEEEENS1_35KernelTmaWarpSpecializedCooperativeEEENS5_IJNSA_ILi128EEENSA_ILi64EEENSA_ILi32EEEEEENS_6half_tENS5_IJlSC_lEEESK_SL_NS4_8TiledMMAINS4_8MMA_AtomIJNS4_4SM904GMMA25MMA_64x64x16_F32F16F16_SSILNSP_5MajorE0ELSR_0ELNSP_7ScaleInE1ELSS_1EEEEEENS4_6LayoutINS5_IJNSA_ILi2EEESC_SC_EEENS5_IJSC_NSA_ILi0EEESY_EEEEENS5_IJNS4_10UnderscoreES11_S11_EEEEENS4_23SM90_TMA_LOAD_MULTICASTENS4_14ComposedLayoutINS4_7SwizzleILi2ELi4ELi3EEENS4_18smem_ptr_flag_bitsILi16EEENSV_INS5_IJNSA_ILi8EEESI_EEENS5_IJSI_SC_EEEEEEEvNS4_8identityES14_S1E_vS1F_EENS_8epilogue10collective6detail29Sm90TmaWarpSpecializedAdapterINS1I_15DefaultEpilogueISK_SL_SL_NS1H_6thread17LinearCombinationISK_Li1EffLNS1M_9ScaleType4KindE0ELNS_15FloatRoundStyleE2ESK_EENS1_15EpilogueDefaultEEEEEvvEEEEvNT_6ParamsE --------------------------
	.section	.nv.shared._ZN7cutlass13device_kernelINS_4gemm6kernel13GemmUniversalIN4cute5tupleIJiiiiEEENS1_10collective13CollectiveMmaINS1_34MainloopSm90TmaGmmaWarpSpecializedILi18ENS5_IJNS4_1CILi4EEESB_NSA_ILi1EEEEEENS1_35KernelTmaWarpSpecializedCooperativeEEENS5_IJNSA_ILi128EEENSA_ILi64EEENSA_ILi32EEEEEENS_6half_tENS5_IJlSC_lEEESK_SL_NS4_8TiledMMAINS4_8MMA_AtomIJNS4_4SM904GMMA25MMA_64x64x16_F32F16F16_SSILNSP_5MajorE0ELSR_0ELNSP_7ScaleInE1ELSS_1EEEEEENS4_6LayoutINS5_IJNSA_ILi2EEESC_SC_EEENS5_IJSC_NSA_ILi0EEESY_EEEEENS5_IJNS4_10UnderscoreES11_S11_EEEEENS4_23SM90_TMA_LOAD_MULTICASTENS4_14ComposedLayoutINS4_7SwizzleILi2ELi4ELi3EEENS4_18smem_ptr_flag_bitsILi16EEENSV_INS5_IJNSA_ILi8EEESI_EEENS5_IJSI_SC_EEEEEEEvNS4_8identityES14_S1E_vS1F_EENS_8epilogue10collective6detail29Sm90TmaWarpSpecializedAdapterINS1I_15DefaultEpilogueISK_SL_SL_NS1H_6thread17LinearCombinationISK_Li1EffLNS1M_9ScaleType4KindE0ELNS_15FloatRoundStyleE2ESK_EENS1_15EpilogueDefaultEEEEEvvEEEEvNT_6ParamsE,"aw",@nobits
	.sectionflags	@""
	.align	16
	.zero		1024


//--------------------- .nv.shared.reserved.0     --------------------------
	.section	.nv.shared.reserved.0,"aw",@nobits
	.weak		__nv_reservedSMEM_offset_0_alias
	.size		__nv_reservedSMEM_offset_0_alias, 0, 0
	.other		__nv_reservedSMEM_offset_0_alias,@"STO_CUDA_RESERVED_SHARED STV_DEFAULT"
__nv_reservedSMEM_offset_0_alias:
	.zero		0


//--------------------- .nv.global                --------------------------
	.section	.nv.global,"aw",@nobits
.nv.global:
	.type		_ZN40_INTERNAL_490356eb_4_k_cu_19822597_277624cute1_E,@object
	.size		_ZN40_INTERNAL_490356eb_4_k_cu_19822597_277624cute1_E,(_ZN40_INTERNAL_490356eb_4_k_cu_19822597_277624cuda3std3__45__cpo6cbeginE - _ZN40_INTERNAL_490356eb_4_k_cu_19822597_277624cute1_E)
_ZN40_INTERNAL_490356eb_4_k_cu_19822597_277624cute1_E:
	.zero		1
	.type		_ZN40_INTERNAL_490356eb_4_k_cu_19822597_277624cuda3std3__45__cpo6cbeginE,@object
	.size		_ZN40_INTERNAL_490356eb_4_k_cu_19822597_277624cuda3std3__45__cpo6cbeginE,(_ZN40_INTERNAL_490356eb_4_k_cu_19822597_277624cuda3std3__48in_placeE - _ZN40_INTERNAL_490356eb_4_k_cu_19822597_277624cuda3std3__45__cpo6cbeginE)
_ZN40_INTERNAL_490356eb_4_k_cu_19822597_277624cuda3std3__45__cpo6cbeginE:
	.zero		1
	.type		_ZN40_INTERNAL_490356eb_4_k_cu_19822597_277624cuda3std3__48in_placeE,@object
	.size		_ZN40_INTERNAL_490356eb_4_k_cu_19822597_277624cuda3std3__48in_placeE,(_ZN40_INTERNAL_490356eb_4_k_cu_19822597_277624cuda3std6ranges3__45__cpo9iter_moveE - _ZN40_INTERNAL_490356eb_4_k_cu_19822597_277624cuda3std3__48in_placeE)
_ZN40_INTERNAL_490356eb_4_k_cu_19822597_277624cuda3std3__48in_placeE:
	.zero		1
	.type		_ZN40_INTERNAL_490356eb_4_k_cu_19822597_277624cuda3std6ranges3__45__cpo9iter_moveE,@object
	.size		_ZN40_INTERNAL_490356eb_4_k_cu_19822597_277624cuda3std6ranges3__45__cpo9iter_moveE,(_ZN40_INTERNAL_490356eb_4_k_cu_19822597_277624cuda3std3__45__cpo5beginE - _ZN40_INTERNAL_490356eb_4_k_cu_19822597_277624cuda3std6ranges3__45__cpo9iter_moveE)
_ZN40_INTERNAL_490356eb_4_k_cu_19822597_277624cuda3std6ranges3__45__cpo9iter_moveE:
	.zero		1
	.type		_ZN40_INTERNAL_490356eb_4_k_cu_19822597_277624cuda3std3__45__cpo5beginE,@object
	.size		_ZN40_INTERNAL_490356eb_4_k_cu_19822597_277624cuda3std3__45__cpo5beginE,(_ZN40_INTERNAL_490356eb_4_k_cu_19822597_277624cuda3std3__442_GLOBAL__N__490356eb_4_k_cu_19822597_277626ignoreE - _ZN40_INTERNAL_490356eb_4_k_cu_19822597_277624cuda3std3__45__cpo5beginE)
_ZN40_INTERNAL_490356eb_4_k_cu_19822597_277624cuda3std3__45__cpo5beginE:
	.zero		1
	.type		_ZN40_INTERNAL_490356eb_4_k_cu_19822597_277624cuda3std3__442_GLOBAL__N__490356eb_4_k_cu_19822597_277626ignoreE,@object
	.size		_ZN40_INTERNAL_490356eb_4_k_cu_19822597_277624cuda3std3__442_GLOBAL__N__490356eb_4_k_cu_19822597_277626ignoreE,(_ZN40_INTERNAL_490356eb_4_k_cu_19822597_277624cute7productE - _ZN40_INTERNAL_490356eb_4_k_cu_19822597_277624cuda3std3__442_GLOBAL__N__490356eb_4_k_cu_19822597_277626ignoreE)
_ZN40_INTERNAL_490356eb_4_k_cu_19822597_277624cuda3std3__442_GLOBAL__N__490356eb_4_k_cu_19822597_277626ignoreE:
	.zero		1
	.type		_ZN40_INTERNAL_490356eb_4_k_cu_19822597_277624cute7productE,@object
	.size		_ZN40_INTERNAL_490356eb_4_k_cu_19822597_277624cute7productE,(_ZN40_INTERNAL_490356eb_4_k_cu_19822597_277624cuda3std3__45__cpo3endE - _ZN40_INTERNAL_490356eb_4_k_cu_19822597_277624cute7productE)
_ZN40_INTERNAL_490356eb_4_k_cu_19822597_277624cute7productE:
	.zero		1
	.type		_ZN40_INTERNAL_490356eb_4_k_cu_19822597_277624cuda3std3__45__cpo3endE,@object
	.size		_ZN40_INTERNAL_490356eb_4_k_cu_19822597_277624cuda3std3__45__cpo3endE,(_ZN40_INTERNAL_490356eb_4_k_cu_19822597_277624cuda3std3__419piecewise_constructE - _ZN40_INTERNAL_490356eb_4_k_cu_19822597_277624cuda3std3__45__cpo3endE)
_ZN40_INTERNAL_490356eb_4_k_cu_19822597_277624cuda3std3__45__cpo3endE:
	.zero		1
	.type		_ZN40_INTERNAL_490356eb_4_k_cu_19822597_277624cuda3std3__419piecewise_constructE,@object
	.size		_ZN40_INTERNAL_490356eb_4_k_cu_19822597_277624cuda3std3__419piecewise_constructE,(_ZN40_INTERNAL_490356eb_4_k_cu_19822597_277624cuda3std3__45__cpo4cendE - _ZN40_INTERNAL_490356eb_4_k_cu_19822597_277624cuda3std3__419piecewise_constructE)
_ZN40_INTERNAL_490356eb_4_k_cu_19822597_277624cuda3std3__419piecewise_constructE:
	.zero		1
	.type		_ZN40_INTERNAL_490356eb_4_k_cu_19822597_277624cuda3std3__45__cpo4cendE,@object
	.size		_ZN40_INTERNAL_490356eb_4_k_cu_19822597_277624cuda3std3__45__cpo4cendE,(_ZN40_INTERNAL_490356eb_4_k_cu_19822597_277624cuda3std6ranges3__45__cpo4swapE - _ZN40_INTERNAL_490356eb_4_k_cu_19822597_277624cuda3std3__45__cpo4cendE)
_ZN40_INTERNAL_490356eb_4_k_cu_19822597_277624cuda3std3__45__cpo4cendE:
	.zero		1
	.type		_ZN40_INTERNAL_490356eb_4_k_cu_19822597_277624cuda3std6ranges3__45__cpo4swapE,@object
	.size		_ZN40_INTERNAL_490356eb_4_k_cu_19822597_277624cuda3std6ranges3__45__cpo4swapE,(.L_8 - _ZN40_INTERNAL_490356eb_4_k_cu_19822597_277624cuda3std6ranges3__45__cpo4swapE)
_ZN40_INTERNAL_490356eb_4_k_cu_19822597_277624cuda3std6ranges3__45__cpo4swapE:
	.zero		1
.L_8:


//--------------------- .nv.constant0._ZN7cutlass13device_kernelINS_4gemm6kernel13GemmUniversalIN4cute5tupleIJiiiiEEENS1_10collective13CollectiveMmaINS1_34MainloopSm90TmaGmmaWarpSpecializedILi18ENS5_IJNS4_1CILi4EEESB_NSA_ILi1EEEEEENS1_35KernelTmaWarpSpecializedCooperativeEEENS5_IJNSA_ILi128EEENSA_ILi64EEENSA_ILi32EEEEEENS_6half_tENS5_IJlSC_lEEESK_SL_NS4_8TiledMMAINS4_8MMA_AtomIJNS4_4SM904GMMA25MMA_64x64x16_F32F16F16_SSILNSP_5MajorE0ELSR_0ELNSP_7ScaleInE1ELSS_1EEEEEENS4_6LayoutINS5_IJNSA_ILi2EEESC_SC_EEENS5_IJSC_NSA_ILi0EEESY_EEEEENS5_IJNS4_10UnderscoreES11_S11_EEEEENS4_23SM90_TMA_LOAD_MULTICASTENS4_14ComposedLayoutINS4_7SwizzleILi2ELi4ELi3EEENS4_18smem_ptr_flag_bitsILi16EEENSV_INS5_IJNSA_ILi8EEESI_EEENS5_IJSI_SC_EEEEEEEvNS4_8identityES14_S1E_vS1F_EENS_8epilogue10collective6detail29Sm90TmaWarpSpecializedAdapterINS1I_15DefaultEpilogueISK_SL_SL_NS1H_6thread17LinearCombinationISK_Li1EffLNS1M_9ScaleType4KindE0ELNS_15FloatRoundStyleE2ESK_EENS1_15EpilogueDefaultEEEEEvvEEEEvNT_6ParamsE --------------------------
	.section	.nv.constant0._ZN7cutlass13device_kernelINS_4gemm6kernel13GemmUniversalIN4cute5tupleIJiiiiEEENS1_10collective13CollectiveMmaINS1_34MainloopSm90TmaGmmaWarpSpecializedILi18ENS5_IJNS4_1CILi4EEESB_NSA_ILi1EEEEEENS1_35KernelTmaWarpSpecializedCooperativeEEENS5_IJNSA_ILi128EEENSA_ILi64EEENSA_ILi32EEEEEENS_6half_tENS5_IJlSC_lEEESK_SL_NS4_8TiledMMAINS4_8MMA_AtomIJNS4_4SM904GMMA25MMA_64x64x16_F32F16F16_SSILNSP_5MajorE0ELSR_0ELNSP_7ScaleInE1ELSS_1EEEEEENS4_6LayoutINS5_IJNSA_ILi2EEESC_SC_EEENS5_IJSC_NSA_ILi0EEESY_EEEEENS5_IJNS4_10UnderscoreES11_S11_EEEEENS4_23SM90_TMA_LOAD_MULTICASTENS4_14ComposedLayoutINS4_7SwizzleILi2ELi4ELi3EEENS4_18smem_ptr_flag_bitsILi16EEENSV_INS5_IJNSA_ILi8EEESI_EEENS5_IJSI_SC_EEEEEEEvNS4_8identityES14_S1E_vS1F_EENS_8epilogue10collective6detail29Sm90TmaWarpSpecializedAdapterINS1I_15DefaultEpilogueISK_SL_SL_NS1H_6thread17LinearCombinationISK_Li1EffLNS1M_9ScaleType4KindE0ELNS_15FloatRoundStyleE2ESK_EENS1_15EpilogueDefaultEEEEEvvEEEEvNT_6ParamsE,"a",@progbits
	.sectionflags	@""
	.align	4
.nv.constant0._ZN7cutlass13device_kernelINS_4gemm6kernel13GemmUniversalIN4cute5tupleIJiiiiEEENS1_10collective13CollectiveMmaINS1_34MainloopSm90TmaGmmaWarpSpecializedILi18ENS5_IJNS4_1CILi4EEESB_NSA_ILi1EEEEEENS1_35KernelTmaWarpSpecializedCooperativeEEENS5_IJNSA_ILi128EEENSA_ILi64EEENSA_ILi32EEEEEENS_6half_tENS5_IJlSC_lEEESK_SL_NS4_8TiledMMAINS4_8MMA_AtomIJNS4_4SM904GMMA25MMA_64x64x16_F32F16F16_SSILNSP_5MajorE0ELSR_0ELNSP_7ScaleInE1ELSS_1EEEEEENS4_6LayoutINS5_IJNSA_ILi2EEESC_SC_EEENS5_IJSC_NSA_ILi0EEESY_EEEEENS5_IJNS4_10UnderscoreES11_S11_EEEEENS4_23SM90_TMA_LOAD_MULTICASTENS4_14ComposedLayoutINS4_7SwizzleILi2ELi4ELi3EEENS4_18smem_ptr_flag_bitsILi16EEENSV_INS5_IJNSA_ILi8EEESI_EEENS5_IJSI_SC_EEEEEEEvNS4_8identityES14_S1E_vS1F_EENS_8epilogue10collective6detail29Sm90TmaWarpSpecializedAdapterINS1I_15DefaultEpilogueISK_SL_SL_NS1H_6thread17LinearCombinationISK_Li1EffLNS1M_9ScaleType4KindE0ELNS_15FloatRoundStyleE2ESK_EENS1_15EpilogueDefaultEEEEEvvEEEEvNT_6ParamsE:
	.zero		1664


//--------------------- SYMBOLS --------------------------

	.type		.nv.reservedSmem.offset0,@object
	.size		.nv.reservedSmem.offset0,0x4
	.type		__assertfail,@function
